//
// Generated by NVIDIA NVVM Compiler
//
// Compiler Build ID: CL-36424714
// Cuda compilation tools, release 13.0, V13.0.88
// Based on NVVM 20.0.0
//

.version 9.0
.target sm_100
.address_size 64

	// .globl	_Z6evolvePfS_S_S_S_iiiffff
.extern .func  (.param .b64 func_retval0) malloc
(
	.param .b64 malloc_param_0
)
;
.extern .func free
(
	.param .b64 free_param_0
)
;
.func  (.param .b64 func_retval0) __internal_accurate_pow
(
	.param .b64 __internal_accurate_pow_param_0
)
;

.visible .entry _Z6evolvePfS_S_S_S_iiiffff(
	.param .u64 .ptr .align 1 _Z6evolvePfS_S_S_S_iiiffff_param_0,
	.param .u64 .ptr .align 1 _Z6evolvePfS_S_S_S_iiiffff_param_1,
	.param .u64 .ptr .align 1 _Z6evolvePfS_S_S_S_iiiffff_param_2,
	.param .u64 .ptr .align 1 _Z6evolvePfS_S_S_S_iiiffff_param_3,
	.param .u64 .ptr .align 1 _Z6evolvePfS_S_S_S_iiiffff_param_4,
	.param .u32 _Z6evolvePfS_S_S_S_iiiffff_param_5,
	.param .u32 _Z6evolvePfS_S_S_S_iiiffff_param_6,
	.param .u32 _Z6evolvePfS_S_S_S_iiiffff_param_7,
	.param .f32 _Z6evolvePfS_S_S_S_iiiffff_param_8,
	.param .f32 _Z6evolvePfS_S_S_S_iiiffff_param_9,
	.param .f32 _Z6evolvePfS_S_S_S_iiiffff_param_10,
	.param .f32 _Z6evolvePfS_S_S_S_iiiffff_param_11
)
{
	.reg .pred 	%p<106>;
	.reg .b32 	%r<206>;
	.reg .b32 	%f<524>;
	.reg .b64 	%rd<220>;
	.reg .b64 	%fd<267>;

	ld.param.u64 	%rd84, [_Z6evolvePfS_S_S_S_iiiffff_param_0];
	ld.param.u64 	%rd85, [_Z6evolvePfS_S_S_S_iiiffff_param_1];
	ld.param.u32 	%r60, [_Z6evolvePfS_S_S_S_iiiffff_param_5];
	ld.param.u32 	%r61, [_Z6evolvePfS_S_S_S_iiiffff_param_6];
	ld.param.u32 	%r62, [_Z6evolvePfS_S_S_S_iiiffff_param_7];
	cvta.to.global.u64 	%rd1, %rd84;
	cvta.to.global.u64 	%rd2, %rd85;
	mov.u32 	%r63, %ctaid.x;
	mov.u32 	%r64, %ntid.x;
	mov.u32 	%r65, %tid.x;
	mad.lo.s32 	%r1, %r63, %r64, %r65;
	mov.u32 	%r66, %ctaid.y;
	mov.u32 	%r67, %ntid.y;
	mov.u32 	%r68, %tid.y;
	mad.lo.s32 	%r2, %r66, %r67, %r68;
	mov.u32 	%r3, %tid.z;
	{ // callseq 0, 0
	.param .b64 param0;
	st.param.b64 	[param0], 12;
	.param .b64 retval0;
	call.uni (retval0), 
	malloc, 
	(
	param0
	);
	ld.param.b64 	%rd89, [retval0];
	} // callseq 0
	{ // callseq 1, 0
	.param .b64 param0;
	st.param.b64 	[param0], 12;
	.param .b64 retval0;
	call.uni (retval0), 
	malloc, 
	(
	param0
	);
	ld.param.b64 	%rd90, [retval0];
	} // callseq 1
	{ // callseq 2, 0
	.param .b64 param0;
	st.param.b64 	[param0], 12;
	.param .b64 retval0;
	call.uni (retval0), 
	malloc, 
	(
	param0
	);
	ld.param.b64 	%rd91, [retval0];
	} // callseq 2
	{ // callseq 3, 0
	.param .b64 param0;
	st.param.b64 	[param0], 12;
	.param .b64 retval0;
	call.uni (retval0), 
	malloc, 
	(
	param0
	);
	ld.param.b64 	%rd92, [retval0];
	} // callseq 3
	{ // callseq 4, 0
	.param .b64 param0;
	st.param.b64 	[param0], 12;
	.param .b64 retval0;
	call.uni (retval0), 
	malloc, 
	(
	param0
	);
	ld.param.b64 	%rd93, [retval0];
	} // callseq 4
	{ // callseq 5, 0
	.param .b64 param0;
	st.param.b64 	[param0], 12;
	.param .b64 retval0;
	call.uni (retval0), 
	malloc, 
	(
	param0
	);
	ld.param.b64 	%rd94, [retval0];
	} // callseq 5
	{ // callseq 6, 0
	.param .b64 param0;
	st.param.b64 	[param0], 12;
	.param .b64 retval0;
	call.uni (retval0), 
	malloc, 
	(
	param0
	);
	ld.param.b64 	%rd95, [retval0];
	} // callseq 6
	{ // callseq 7, 0
	.param .b64 param0;
	st.param.b64 	[param0], 12;
	.param .b64 retval0;
	call.uni (retval0), 
	malloc, 
	(
	param0
	);
	ld.param.b64 	%rd96, [retval0];
	} // callseq 7
	{ // callseq 8, 0
	.param .b64 param0;
	st.param.b64 	[param0], 12;
	.param .b64 retval0;
	call.uni (retval0), 
	malloc, 
	(
	param0
	);
	ld.param.b64 	%rd97, [retval0];
	} // callseq 8
	{ // callseq 9, 0
	.param .b64 param0;
	st.param.b64 	[param0], 36;
	.param .b64 retval0;
	call.uni (retval0), 
	malloc, 
	(
	param0
	);
	ld.param.b64 	%rd98, [retval0];
	} // callseq 9
	{ // callseq 10, 0
	.param .b64 param0;
	st.param.b64 	[param0], 36;
	.param .b64 retval0;
	call.uni (retval0), 
	malloc, 
	(
	param0
	);
	ld.param.b64 	%rd99, [retval0];
	} // callseq 10
	{ // callseq 11, 0
	.param .b64 param0;
	st.param.b64 	[param0], 36;
	.param .b64 retval0;
	call.uni (retval0), 
	malloc, 
	(
	param0
	);
	ld.param.b64 	%rd100, [retval0];
	} // callseq 11
	{ // callseq 12, 0
	.param .b64 param0;
	st.param.b64 	[param0], 36;
	.param .b64 retval0;
	call.uni (retval0), 
	malloc, 
	(
	param0
	);
	ld.param.b64 	%rd101, [retval0];
	} // callseq 12
	{ // callseq 13, 0
	.param .b64 param0;
	st.param.b64 	[param0], 36;
	.param .b64 retval0;
	call.uni (retval0), 
	malloc, 
	(
	param0
	);
	ld.param.b64 	%rd102, [retval0];
	} // callseq 13
	mul.lo.s32 	%r69, %r61, %r60;
	mul.lo.s32 	%r70, %r69, %r62;
	mul.lo.s32 	%r4, %r70, 3;
	mul.wide.s32 	%rd103, %r4, 4;
	{ // callseq 14, 0
	.param .b64 param0;
	st.param.b64 	[param0], %rd103;
	.param .b64 retval0;
	call.uni (retval0), 
	malloc, 
	(
	param0
	);
	ld.param.b64 	%rd104, [retval0];
	} // callseq 14
	{ // callseq 15, 0
	.param .b64 param0;
	st.param.b64 	[param0], %rd103;
	.param .b64 retval0;
	call.uni (retval0), 
	malloc, 
	(
	param0
	);
	ld.param.b64 	%rd105, [retval0];
	} // callseq 15
	setp.lt.s32 	%p6, %r70, 1;
	@%p6 bra 	$L__BB0_12;
	max.s32 	%r5, %r4, 1;
	and.b32  	%r6, %r5, 7;
	setp.lt.s32 	%p7, %r4, 8;
	mov.b32 	%r194, 0;
	@%p7 bra 	$L__BB0_4;
	and.b32  	%r194, %r5, 2147483640;
	neg.s32 	%r192, %r194;
	add.s64 	%rd206, %rd104, 16;
	add.s64 	%rd205, %rd105, 16;
$L__BB0_3:
	.pragma "nounroll";
	mov.b32 	%r72, 0;
	st.u32 	[%rd206+-16], %r72;
	st.u32 	[%rd205+-16], %r72;
	st.u32 	[%rd206+-12], %r72;
	st.u32 	[%rd205+-12], %r72;
	st.u32 	[%rd206+-8], %r72;
	st.u32 	[%rd205+-8], %r72;
	st.u32 	[%rd206+-4], %r72;
	st.u32 	[%rd205+-4], %r72;
	st.u32 	[%rd206], %r72;
	st.u32 	[%rd205], %r72;
	st.u32 	[%rd206+4], %r72;
	st.u32 	[%rd205+4], %r72;
	st.u32 	[%rd206+8], %r72;
	st.u32 	[%rd205+8], %r72;
	st.u32 	[%rd206+12], %r72;
	st.u32 	[%rd205+12], %r72;
	add.s32 	%r192, %r192, 8;
	add.s64 	%rd206, %rd206, 32;
	add.s64 	%rd205, %rd205, 32;
	setp.ne.s32 	%p8, %r192, 0;
	@%p8 bra 	$L__BB0_3;
$L__BB0_4:
	setp.eq.s32 	%p9, %r6, 0;
	@%p9 bra 	$L__BB0_12;
	and.b32  	%r12, %r5, 3;
	setp.lt.u32 	%p10, %r6, 4;
	@%p10 bra 	$L__BB0_7;
	mul.wide.u32 	%rd106, %r194, 4;
	add.s64 	%rd107, %rd104, %rd106;
	mov.b32 	%r73, 0;
	st.u32 	[%rd107], %r73;
	add.s64 	%rd108, %rd105, %rd106;
	st.u32 	[%rd108], %r73;
	st.u32 	[%rd107+4], %r73;
	st.u32 	[%rd108+4], %r73;
	st.u32 	[%rd107+8], %r73;
	st.u32 	[%rd108+8], %r73;
	st.u32 	[%rd107+12], %r73;
	st.u32 	[%rd108+12], %r73;
	add.s32 	%r194, %r194, 4;
$L__BB0_7:
	setp.eq.s32 	%p11, %r12, 0;
	@%p11 bra 	$L__BB0_12;
	setp.eq.s32 	%p12, %r12, 1;
	@%p12 bra 	$L__BB0_10;
	mul.wide.u32 	%rd109, %r194, 4;
	add.s64 	%rd110, %rd104, %rd109;
	mov.b32 	%r74, 0;
	st.u32 	[%rd110], %r74;
	add.s64 	%rd111, %rd105, %rd109;
	st.u32 	[%rd111], %r74;
	st.u32 	[%rd110+4], %r74;
	st.u32 	[%rd111+4], %r74;
	add.s32 	%r194, %r194, 2;
$L__BB0_10:
	and.b32  	%r75, %r5, 1;
	setp.eq.b32 	%p13, %r75, 1;
	not.pred 	%p14, %p13;
	@%p14 bra 	$L__BB0_12;
	mul.wide.u32 	%rd112, %r194, 4;
	add.s64 	%rd113, %rd104, %rd112;
	mov.b32 	%r76, 0;
	st.u32 	[%rd113], %r76;
	add.s64 	%rd114, %rd105, %rd112;
	st.u32 	[%rd114], %r76;
$L__BB0_12:
	setp.gt.s32 	%p16, %r1, 0;
	add.s32 	%r17, %r60, -1;
	setp.lt.s32 	%p17, %r1, %r17;
	and.pred  	%p18, %p16, %p17;
	setp.ne.s32 	%p19, %r2, 0;
	and.pred  	%p1, %p19, %p18;
	mov.pred 	%p105, 0;
	not.pred 	%p20, %p1;
	@%p20 bra 	$L__BB0_14;
	ld.param.u32 	%r185, [_Z6evolvePfS_S_S_S_iiiffff_param_6];
	add.s32 	%r77, %r185, -1;
	setp.lt.s32 	%p105, %r2, %r77;
$L__BB0_14:
	setp.ge.s32 	%p21, %r3, %r62;
	not.pred 	%p22, %p105;
	or.pred  	%p23, %p21, %p22;
	@%p23 bra 	$L__BB0_33;
	ld.param.f32 	%f502, [_Z6evolvePfS_S_S_S_iiiffff_param_8];
	ld.param.u64 	%rd201, [_Z6evolvePfS_S_S_S_iiiffff_param_2];
	mul.lo.s32 	%r78, %r60, %r2;
	add.s32 	%r79, %r78, %r1;
	mul.lo.s32 	%r80, %r79, %r62;
	add.s32 	%r81, %r80, %r3;
	add.s32 	%r82, %r80, %r62;
	shl.b32 	%r83, %r62, 1;
	sub.s32 	%r84, %r82, %r83;
	add.s32 	%r85, %r84, %r3;
	add.s32 	%r86, %r78, %r60;
	add.s32 	%r87, %r79, %r60;
	mul.lo.s32 	%r88, %r87, %r62;
	add.s32 	%r89, %r88, %r3;
	shl.b32 	%r90, %r60, 1;
	sub.s32 	%r91, %r86, %r90;
	add.s32 	%r92, %r91, %r1;
	mul.lo.s32 	%r93, %r92, %r62;
	add.s32 	%r94, %r93, %r3;
	add.s32 	%r95, %r88, %r62;
	sub.s32 	%r96, %r93, %r62;
	add.s32 	%r97, %r96, %r3;
	sub.s32 	%r98, %r95, %r83;
	add.s32 	%r99, %r98, %r3;
	mul.lo.s32 	%r100, %r99, 3;
	mul.lo.s32 	%r101, %r97, 3;
	mul.lo.s32 	%r102, %r94, 3;
	mul.lo.s32 	%r103, %r89, 3;
	mul.lo.s32 	%r104, %r85, 3;
	mul.lo.s32 	%r105, %r81, 3;
	cvta.to.global.u64 	%rd115, %rd201;
	mul.wide.s32 	%rd116, %r105, 4;
	add.s64 	%rd117, %rd115, %rd116;
	ld.global.f32 	%f38, [%rd117];
	st.f32 	[%rd89], %f38;
	mul.wide.s32 	%rd118, %r62, 12;
	add.s64 	%rd119, %rd117, %rd118;
	ld.global.f32 	%f39, [%rd119];
	st.f32 	[%rd90], %f39;
	mul.wide.s32 	%rd120, %r104, 4;
	add.s64 	%rd121, %rd115, %rd120;
	ld.global.f32 	%f40, [%rd121];
	st.f32 	[%rd91], %f40;
	mul.wide.s32 	%rd122, %r103, 4;
	add.s64 	%rd123, %rd115, %rd122;
	ld.global.f32 	%f41, [%rd123];
	st.f32 	[%rd92], %f41;
	mul.wide.s32 	%rd124, %r102, 4;
	add.s64 	%rd125, %rd115, %rd124;
	ld.global.f32 	%f42, [%rd125];
	st.f32 	[%rd93], %f42;
	add.s64 	%rd126, %rd123, %rd118;
	ld.global.f32 	%f43, [%rd126];
	st.f32 	[%rd94], %f43;
	mul.wide.s32 	%rd127, %r101, 4;
	add.s64 	%rd128, %rd115, %rd127;
	ld.global.f32 	%f44, [%rd128];
	st.f32 	[%rd95], %f44;
	add.s64 	%rd129, %rd125, %rd118;
	ld.global.f32 	%f45, [%rd129];
	st.f32 	[%rd97], %f45;
	mul.wide.s32 	%rd130, %r100, 4;
	add.s64 	%rd131, %rd115, %rd130;
	ld.global.f32 	%f46, [%rd131];
	st.f32 	[%rd96], %f46;
	ld.global.f32 	%f47, [%rd117+4];
	st.f32 	[%rd89+4], %f47;
	ld.global.f32 	%f48, [%rd119+4];
	st.f32 	[%rd90+4], %f48;
	ld.global.f32 	%f49, [%rd121+4];
	st.f32 	[%rd91+4], %f49;
	ld.global.f32 	%f50, [%rd123+4];
	st.f32 	[%rd92+4], %f50;
	ld.global.f32 	%f51, [%rd125+4];
	st.f32 	[%rd93+4], %f51;
	ld.global.f32 	%f52, [%rd126+4];
	st.f32 	[%rd94+4], %f52;
	ld.global.f32 	%f53, [%rd128+4];
	st.f32 	[%rd95+4], %f53;
	ld.global.f32 	%f54, [%rd129+4];
	st.f32 	[%rd97+4], %f54;
	ld.global.f32 	%f55, [%rd131+4];
	st.f32 	[%rd96+4], %f55;
	ld.global.f32 	%f56, [%rd117+8];
	st.f32 	[%rd89+8], %f56;
	ld.global.f32 	%f57, [%rd119+8];
	st.f32 	[%rd90+8], %f57;
	ld.global.f32 	%f58, [%rd121+8];
	st.f32 	[%rd91+8], %f58;
	ld.global.f32 	%f59, [%rd123+8];
	st.f32 	[%rd92+8], %f59;
	ld.global.f32 	%f60, [%rd125+8];
	st.f32 	[%rd93+8], %f60;
	ld.global.f32 	%f61, [%rd126+8];
	st.f32 	[%rd94+8], %f61;
	ld.global.f32 	%f62, [%rd128+8];
	st.f32 	[%rd95+8], %f62;
	ld.global.f32 	%f63, [%rd129+8];
	st.f32 	[%rd97+8], %f63;
	ld.global.f32 	%f64, [%rd131+8];
	st.f32 	[%rd96+8], %f64;
	ld.f32 	%f65, [%rd89+4];
	mul.f32 	%f66, %f65, %f65;
	ld.global.f32 	%f67, [%rd2];
	mul.f32 	%f68, %f66, %f67;
	cvt.f64.f32 	%fd28, %f68;
	cvt.f64.f32 	%fd29, %f65;
	add.f64 	%fd30, %fd29, %fd29;
	ld.f32 	%f69, [%rd89+8];
	cvt.f64.f32 	%fd31, %f69;
	mul.f64 	%fd32, %fd30, %fd31;
	ld.global.f32 	%f70, [%rd2+4];
	cvt.f64.f32 	%fd33, %f70;
	fma.rn.f64 	%fd34, %fd32, %fd33, %fd28;
	mul.f32 	%f71, %f69, %f69;
	ld.global.f32 	%f72, [%rd2+12];
	mul.f32 	%f73, %f71, %f72;
	cvt.f64.f32 	%fd35, %f73;
	add.f64 	%fd36, %fd34, %fd35;
	ld.f32 	%f1, [%rd89];
	mul.f32 	%f74, %f1, %f1;
	cvt.f64.f32 	%fd37, %f74;
	div.rn.f64 	%fd38, %fd36, %fd37;
	add.f64 	%fd39, %fd38, 0d3FF0000000000000;
	sqrt.rn.f64 	%fd40, %fd39;
	cvt.rn.f32.f64 	%f2, %fd40;
	mul.f32 	%f75, %f1, %f2;
	div.rn.f32 	%f3, %f65, %f75;
	div.rn.f32 	%f4, %f69, %f75;
	mul.f32 	%f76, %f70, %f4;
	fma.rn.f32 	%f77, %f67, %f3, %f76;
	ld.global.f32 	%f78, [%rd1];
	div.rn.f32 	%f79, %f78, %f502;
	sub.f32 	%f5, %f77, %f79;
	cvt.f64.f32 	%fd1, %f2;
	{
	.reg .b32 %temp; 
	mov.b64 	{%temp, %r18}, %fd1;
	}
	mov.f64 	%fd41, 0d4008000000000000;
	{
	.reg .b32 %temp; 
	mov.b64 	{%temp, %r106}, %fd41;
	}
	and.b32  	%r20, %r106, 2146435072;
	setp.eq.s32 	%p24, %r20, 1073741824;
	abs.f64 	%fd2, %fd1;
	{ // callseq 16, 0
	.param .b64 param0;
	st.param.f64 	[param0], %fd2;
	.param .b64 retval0;
	call.uni (retval0), 
	__internal_accurate_pow, 
	(
	param0
	);
	ld.param.f64 	%fd42, [retval0];
	} // callseq 16
	setp.lt.s32 	%p25, %r18, 0;
	neg.f64 	%fd44, %fd42;
	selp.f64 	%fd45, %fd44, %fd42, %p24;
	selp.f64 	%fd264, %fd45, %fd42, %p25;
	setp.neu.f32 	%p26, %f2, 0f00000000;
	@%p26 bra 	$L__BB0_17;
	selp.b32 	%r107, %r18, 0, %p24;
	setp.lt.s32 	%p28, %r106, 0;
	or.b32  	%r108, %r107, 2146435072;
	selp.b32 	%r109, %r108, %r107, %p28;
	mov.b32 	%r110, 0;
	mov.b64 	%fd264, {%r110, %r109};
$L__BB0_17:
	add.f64 	%fd46, %fd1, 0d4008000000000000;
	{
	.reg .b32 %temp; 
	mov.b64 	{%temp, %r111}, %fd46;
	}
	and.b32  	%r112, %r111, 2146435072;
	setp.ne.s32 	%p29, %r112, 2146435072;
	@%p29 bra 	$L__BB0_22;
	setp.num.f32 	%p30, %f2, %f2;
	@%p30 bra 	$L__BB0_20;
	mov.f64 	%fd47, 0d4008000000000000;
	add.rn.f64 	%fd264, %fd1, %fd47;
	bra.uni 	$L__BB0_22;
$L__BB0_20:
	setp.neu.f64 	%p31, %fd2, 0d7FF0000000000000;
	@%p31 bra 	$L__BB0_22;
	setp.lt.s32 	%p32, %r18, 0;
	setp.eq.s32 	%p33, %r20, 1073741824;
	setp.lt.s32 	%p34, %r106, 0;
	selp.b32 	%r114, 0, 2146435072, %p34;
	and.b32  	%r115, %r106, 2147483647;
	setp.ne.s32 	%p35, %r115, 1071644672;
	or.b32  	%r116, %r114, -2147483648;
	selp.b32 	%r117, %r116, %r114, %p35;
	selp.b32 	%r118, %r117, %r114, %p33;
	selp.b32 	%r119, %r118, %r114, %p32;
	mov.b32 	%r120, 0;
	mov.b64 	%fd264, {%r120, %r119};
$L__BB0_22:
	ld.param.f32 	%f503, [_Z6evolvePfS_S_S_S_iiiffff_param_8];
	ld.param.u64 	%rd199, [_Z6evolvePfS_S_S_S_iiiffff_param_1];
	ld.param.u64 	%rd198, [_Z6evolvePfS_S_S_S_iiiffff_param_0];
	div.rn.f32 	%f80, %f1, %f2;
	mul.f32 	%f81, %f3, %f3;
	mul.f32 	%f82, %f4, %f4;
	mul.f32 	%f83, %f82, %f2;
	mul.f32 	%f84, %f83, %f2;
	cvt.f64.f32 	%fd48, %f84;
	mul.f32 	%f85, %f81, %f2;
	mul.f32 	%f86, %f85, %f2;
	cvt.f64.f32 	%fd49, %f86;
	mov.f64 	%fd50, 0d3FF0000000000000;
	sub.f64 	%fd51, %fd50, %fd49;
	sub.f64 	%fd52, %fd51, %fd48;
	rcp.rn.f64 	%fd53, %fd52;
	cvt.rn.f32.f64 	%f87, %fd53;
	add.f64 	%fd54, %fd48, 0d3FF0000000000000;
	neg.f32 	%f88, %f2;
	and.b32  	%r21, %r106, 2146435072;
	setp.eq.s32 	%p36, %r21, 1073741824;
	setp.eq.f32 	%p37, %f2, 0f3F800000;
	mul.f64 	%fd55, %fd264, 0dC000000000000000;
	selp.f64 	%fd56, 0dC000000000000000, %fd55, %p37;
	cvt.f64.f32 	%fd57, %f3;
	mul.f64 	%fd58, %fd56, %fd57;
	cvt.f64.f32 	%fd59, %f5;
	mul.f64 	%fd60, %fd58, %fd59;
	add.f32 	%f89, %f81, %f82;
	cvt.f64.f32 	%fd61, %f89;
	mul.f64 	%fd62, %fd60, %fd61;
	cvt.f64.f32 	%fd63, %f80;
	cvt.f64.f32 	%fd64, %f2;
	rcp.rn.f64 	%fd65, %fd64;
	mul.f32 	%f90, %f3, %f2;
	mul.f32 	%f91, %f3, %f90;
	cvt.f64.f32 	%fd66, %f91;
	sub.f64 	%fd67, %fd65, %fd66;
	fma.rn.f64 	%fd68, %fd67, %fd63, %fd62;
	cvt.rn.f32.f64 	%f92, %fd68;
	mul.f32 	%f93, %f2, %f2;
	mul.f32 	%f94, %f93, %f3;
	mul.f32 	%f95, %f3, %f94;
	cvt.f64.f32 	%fd69, %f95;
	add.f64 	%fd70, %fd69, 0d3FF0000000000000;
	mul.f32 	%f96, %f93, %f4;
	mul.f32 	%f97, %f4, %f96;
	cvt.f64.f32 	%fd71, %f97;
	add.f64 	%fd72, %fd70, %fd71;
	mul.f64 	%fd73, %fd72, %fd59;
	mul.f64 	%fd74, %fd63, 0d3FE0000000000000;
	mul.f64 	%fd75, %fd74, %fd57;
	add.f64 	%fd76, %fd48, 0dBFF0000000000000;
	fma.rn.f64 	%fd77, %fd75, %fd76, %fd73;
	cvt.rn.f32.f64 	%f98, %fd77;
	neg.f32 	%f99, %f4;
	mul.f32 	%f100, %f80, %f99;
	cvt.f64.f32 	%fd78, %f100;
	mul.f64 	%fd79, %fd64, 0d3FE0000000000000;
	mul.f64 	%fd80, %fd79, %fd64;
	mul.f64 	%fd81, %fd80, %fd57;
	fma.rn.f64 	%fd82, %fd81, %fd57, 0d3FF0000000000000;
	mul.f64 	%fd83, %fd82, %fd78;
	cvt.rn.f32.f64 	%f101, %fd83;
	mul.f32 	%f102, %f4, %f88;
	cvt.f64.f32 	%fd84, %f102;
	add.f64 	%fd85, %fd64, %fd64;
	mul.f64 	%fd86, %fd85, %fd64;
	mul.f64 	%fd87, %fd86, %fd59;
	fma.rn.f64 	%fd88, %fd87, %fd61, %fd75;
	mul.f64 	%fd89, %fd88, %fd84;
	cvt.rn.f32.f64 	%f103, %fd89;
	cvt.f64.f32 	%fd90, %f4;
	mul.f64 	%fd91, %fd74, %fd90;
	mul.f64 	%fd92, %fd91, %fd54;
	cvt.rn.f32.f64 	%f104, %fd92;
	mul.f64 	%fd93, %fd74, %fd64;
	mul.f64 	%fd94, %fd93, %fd64;
	mul.f64 	%fd95, %fd94, %fd57;
	mul.f64 	%fd96, %fd95, %fd90;
	mul.f64 	%fd97, %fd96, %fd90;
	sub.f64 	%fd98, %fd73, %fd97;
	cvt.rn.f32.f64 	%f105, %fd98;
	div.rn.f32 	%f106, %f5, %f87;
	sub.f32 	%f107, %f106, %f3;
	mul.f32 	%f108, %f107, %f87;
	st.f32 	[%rd98], %f108;
	div.rn.f64 	%fd99, %fd54, %fd64;
	cvt.rn.f32.f64 	%f109, %fd99;
	mul.f32 	%f110, %f109, %f87;
	st.f32 	[%rd98+4], %f110;
	mul.f32 	%f111, %f3, %f88;
	mul.f32 	%f112, %f4, %f111;
	mul.f32 	%f113, %f112, %f87;
	st.f32 	[%rd98+8], %f113;
	mul.f32 	%f114, %f92, %f87;
	st.f32 	[%rd98+12], %f114;
	mul.f32 	%f115, %f98, %f87;
	st.f32 	[%rd98+16], %f115;
	mul.f32 	%f116, %f101, %f87;
	st.f32 	[%rd98+20], %f116;
	mul.f32 	%f117, %f103, %f87;
	st.f32 	[%rd98+24], %f117;
	mul.f32 	%f118, %f104, %f87;
	st.f32 	[%rd98+28], %f118;
	mul.f32 	%f119, %f105, %f87;
	st.f32 	[%rd98+32], %f119;
	ld.f32 	%f120, [%rd89+4];
	mul.f32 	%f121, %f120, %f120;
	cvta.to.global.u64 	%rd132, %rd199;
	ld.global.f32 	%f122, [%rd132];
	mul.f32 	%f123, %f121, %f122;
	cvt.f64.f32 	%fd100, %f123;
	cvt.f64.f32 	%fd101, %f120;
	add.f64 	%fd102, %fd101, %fd101;
	ld.f32 	%f124, [%rd89+8];
	cvt.f64.f32 	%fd103, %f124;
	mul.f64 	%fd104, %fd102, %fd103;
	ld.global.f32 	%f125, [%rd132+4];
	cvt.f64.f32 	%fd105, %f125;
	fma.rn.f64 	%fd106, %fd104, %fd105, %fd100;
	mul.f32 	%f126, %f124, %f124;
	ld.global.f32 	%f127, [%rd132+12];
	mul.f32 	%f128, %f126, %f127;
	cvt.f64.f32 	%fd107, %f128;
	add.f64 	%fd108, %fd106, %fd107;
	ld.f32 	%f129, [%rd89];
	mul.f32 	%f130, %f129, %f129;
	cvt.f64.f32 	%fd109, %f130;
	div.rn.f64 	%fd110, %fd108, %fd109;
	add.f64 	%fd111, %fd110, 0d3FF0000000000000;
	sqrt.rn.f64 	%fd112, %fd111;
	cvt.rn.f32.f64 	%f6, %fd112;
	div.rn.f32 	%f7, %f129, %f6;
	mul.f32 	%f131, %f129, %f6;
	div.rn.f32 	%f8, %f120, %f131;
	div.rn.f32 	%f9, %f124, %f131;
	mul.f32 	%f132, %f125, %f8;
	fma.rn.f32 	%f133, %f127, %f9, %f132;
	cvta.to.global.u64 	%rd133, %rd198;
	ld.global.f32 	%f134, [%rd133+4];
	div.rn.f32 	%f135, %f134, %f503;
	sub.f32 	%f10, %f133, %f135;
	mul.f32 	%f136, %f9, %f9;
	cvt.f64.f32 	%fd9, %f6;
	cvt.f64.f32 	%fd10, %f10;
	fma.rn.f32 	%f137, %f8, %f8, %f136;
	cvt.f64.f32 	%fd11, %f137;
	cvt.f64.f32 	%fd12, %f7;
	mul.f64 	%fd13, %fd12, 0d3FE0000000000000;
	cvt.f64.f32 	%fd14, %f9;
	mul.f64 	%fd15, %fd13, %fd14;
	{
	.reg .b32 %temp; 
	mov.b64 	{%temp, %r22}, %fd9;
	}
	abs.f64 	%fd16, %fd9;
	{ // callseq 17, 0
	.param .b64 param0;
	st.param.f64 	[param0], %fd16;
	.param .b64 retval0;
	call.uni (retval0), 
	__internal_accurate_pow, 
	(
	param0
	);
	ld.param.f64 	%fd113, [retval0];
	} // callseq 17
	setp.lt.s32 	%p38, %r22, 0;
	neg.f64 	%fd115, %fd113;
	selp.f64 	%fd116, %fd115, %fd113, %p36;
	selp.f64 	%fd266, %fd116, %fd113, %p38;
	setp.neu.f32 	%p39, %f6, 0f00000000;
	@%p39 bra 	$L__BB0_24;
	selp.b32 	%r121, %r22, 0, %p36;
	setp.lt.s32 	%p41, %r106, 0;
	or.b32  	%r122, %r121, 2146435072;
	selp.b32 	%r123, %r122, %r121, %p41;
	mov.b32 	%r124, 0;
	mov.b64 	%fd266, {%r124, %r123};
$L__BB0_24:
	add.f64 	%fd117, %fd9, 0d4008000000000000;
	{
	.reg .b32 %temp; 
	mov.b64 	{%temp, %r125}, %fd117;
	}
	and.b32  	%r126, %r125, 2146435072;
	setp.ne.s32 	%p42, %r126, 2146435072;
	@%p42 bra 	$L__BB0_29;
	setp.num.f32 	%p43, %f6, %f6;
	@%p43 bra 	$L__BB0_27;
	mov.f64 	%fd118, 0d4008000000000000;
	add.rn.f64 	%fd266, %fd9, %fd118;
	bra.uni 	$L__BB0_29;
$L__BB0_27:
	setp.neu.f64 	%p44, %fd16, 0d7FF0000000000000;
	@%p44 bra 	$L__BB0_29;
	setp.lt.s32 	%p47, %r106, 0;
	selp.b32 	%r128, 0, 2146435072, %p47;
	and.b32  	%r129, %r106, 2147483647;
	setp.ne.s32 	%p48, %r129, 1071644672;
	or.b32  	%r130, %r128, -2147483648;
	selp.b32 	%r131, %r130, %r128, %p48;
	selp.b32 	%r132, %r131, %r128, %p36;
	selp.b32 	%r133, %r132, %r128, %p38;
	mov.b32 	%r134, 0;
	mov.b64 	%fd266, {%r134, %r133};
$L__BB0_29:
	mul.f32 	%f138, %f8, %f8;
	mul.f32 	%f139, %f138, %f6;
	mul.f32 	%f140, %f139, %f6;
	cvt.f64.f32 	%fd119, %f140;
	mul.f32 	%f141, %f9, %f9;
	mul.f32 	%f142, %f141, %f6;
	mul.f32 	%f143, %f142, %f6;
	cvt.f64.f32 	%fd120, %f143;
	mov.f64 	%fd121, 0d3FF0000000000000;
	sub.f64 	%fd122, %fd121, %fd119;
	sub.f64 	%fd123, %fd122, %fd120;
	rcp.rn.f64 	%fd124, %fd123;
	cvt.rn.f32.f64 	%f144, %fd124;
	neg.f32 	%f145, %f6;
	mul.f32 	%f146, %f8, %f145;
	add.f64 	%fd125, %fd119, 0d3FF0000000000000;
	mul.f32 	%f147, %f6, %f6;
	mul.f32 	%f148, %f147, %f9;
	mul.f32 	%f149, %f9, %f148;
	cvt.f64.f32 	%fd126, %f149;
	mul.f32 	%f150, %f147, %f8;
	mul.f32 	%f151, %f8, %f150;
	cvt.f64.f32 	%fd127, %f151;
	add.f64 	%fd128, %fd127, 0d3FF0000000000000;
	add.f64 	%fd129, %fd128, %fd126;
	mul.f64 	%fd130, %fd129, %fd10;
	cvt.f64.f32 	%fd131, %f8;
	setp.eq.f32 	%p49, %f6, 0f3F800000;
	mul.f64 	%fd132, %fd266, 0dC000000000000000;
	selp.f64 	%fd133, 0dC000000000000000, %fd132, %p49;
	mul.f64 	%fd134, %fd133, %fd14;
	mul.f64 	%fd135, %fd134, %fd10;
	mul.f64 	%fd136, %fd135, %fd11;
	rcp.rn.f64 	%fd137, %fd9;
	mul.f32 	%f152, %f9, %f6;
	mul.f32 	%f153, %f9, %f152;
	cvt.f64.f32 	%fd138, %f153;
	sub.f64 	%fd139, %fd137, %fd138;
	fma.rn.f64 	%fd140, %fd139, %fd12, %fd136;
	cvt.rn.f32.f64 	%f154, %fd140;
	neg.f32 	%f155, %f8;
	mul.f32 	%f156, %f7, %f155;
	cvt.f64.f32 	%fd141, %f156;
	mul.f64 	%fd142, %fd9, 0d3FE0000000000000;
	mul.f64 	%fd143, %fd142, %fd9;
	mul.f64 	%fd144, %fd143, %fd14;
	fma.rn.f64 	%fd145, %fd144, %fd14, 0d3FF0000000000000;
	mul.f64 	%fd146, %fd145, %fd141;
	cvt.rn.f32.f64 	%f157, %fd146;
	add.f64 	%fd147, %fd119, 0dBFF0000000000000;
	fma.rn.f64 	%fd148, %fd15, %fd147, %fd130;
	cvt.rn.f32.f64 	%f158, %fd148;
	div.rn.f32 	%f159, %f10, %f144;
	sub.f32 	%f160, %f159, %f8;
	mul.f32 	%f161, %f160, %f144;
	st.f32 	[%rd99], %f161;
	mul.f32 	%f162, %f9, %f146;
	mul.f32 	%f163, %f162, %f144;
	st.f32 	[%rd99+4], %f163;
	div.rn.f64 	%fd149, %fd125, %fd9;
	cvt.rn.f32.f64 	%f164, %fd149;
	mul.f32 	%f165, %f164, %f144;
	st.f32 	[%rd99+8], %f165;
	cvt.f64.f32 	%fd150, %f146;
	add.f64 	%fd151, %fd9, %fd9;
	mul.f64 	%fd152, %fd151, %fd9;
	mul.f64 	%fd153, %fd152, %fd10;
	fma.rn.f64 	%fd154, %fd153, %fd11, %fd15;
	mul.f64 	%fd155, %fd154, %fd150;
	cvt.rn.f32.f64 	%f166, %fd155;
	mul.f32 	%f167, %f166, %f144;
	st.f32 	[%rd99+12], %f167;
	mul.f64 	%fd156, %fd13, %fd9;
	mul.f64 	%fd157, %fd156, %fd9;
	mul.f64 	%fd158, %fd157, %fd131;
	mul.f64 	%fd159, %fd158, %fd131;
	mul.f64 	%fd160, %fd159, %fd14;
	sub.f64 	%fd161, %fd130, %fd160;
	cvt.rn.f32.f64 	%f168, %fd161;
	mul.f32 	%f169, %f168, %f144;
	st.f32 	[%rd99+16], %f169;
	mul.f64 	%fd162, %fd13, %fd131;
	mul.f64 	%fd163, %fd162, %fd125;
	cvt.rn.f32.f64 	%f170, %fd163;
	mul.f32 	%f171, %f170, %f144;
	st.f32 	[%rd99+20], %f171;
	mul.f32 	%f172, %f154, %f144;
	st.f32 	[%rd99+24], %f172;
	mul.f32 	%f173, %f157, %f144;
	st.f32 	[%rd99+28], %f173;
	mul.f32 	%f174, %f158, %f144;
	st.f32 	[%rd99+32], %f174;
	mov.b32 	%r196, 0;
	mov.b64 	%rd207, 0;
$L__BB0_30:
	add.s64 	%rd135, %rd98, %rd207;
	add.s64 	%rd136, %rd100, %rd207;
	mov.b32 	%r136, 0;
	st.u32 	[%rd136], %r136;
	add.s64 	%rd137, %rd101, %rd207;
	st.u32 	[%rd137], %r136;
	add.s64 	%rd138, %rd102, %rd207;
	st.u32 	[%rd138], %r136;
	ld.f32 	%f175, [%rd135];
	ld.f32 	%f176, [%rd98];
	ld.f32 	%f177, [%rd136];
	fma.rn.f32 	%f178, %f175, %f176, %f177;
	st.f32 	[%rd136], %f178;
	add.s64 	%rd139, %rd99, %rd207;
	ld.f32 	%f179, [%rd139];
	ld.f32 	%f180, [%rd99];
	ld.f32 	%f181, [%rd137];
	fma.rn.f32 	%f182, %f179, %f180, %f181;
	st.f32 	[%rd137], %f182;
	ld.f32 	%f183, [%rd135];
	ld.f32 	%f184, [%rd99];
	ld.f32 	%f185, [%rd138];
	fma.rn.f32 	%f186, %f183, %f184, %f185;
	st.f32 	[%rd138], %f186;
	ld.f32 	%f187, [%rd135+4];
	ld.f32 	%f188, [%rd98+12];
	ld.f32 	%f189, [%rd136];
	fma.rn.f32 	%f190, %f187, %f188, %f189;
	st.f32 	[%rd136], %f190;
	ld.f32 	%f191, [%rd139+4];
	ld.f32 	%f192, [%rd99+12];
	ld.f32 	%f193, [%rd137];
	fma.rn.f32 	%f194, %f191, %f192, %f193;
	st.f32 	[%rd137], %f194;
	ld.f32 	%f195, [%rd135+4];
	ld.f32 	%f196, [%rd99+12];
	ld.f32 	%f197, [%rd138];
	fma.rn.f32 	%f198, %f195, %f196, %f197;
	st.f32 	[%rd138], %f198;
	ld.f32 	%f199, [%rd135+8];
	ld.f32 	%f200, [%rd98+24];
	ld.f32 	%f201, [%rd136];
	fma.rn.f32 	%f202, %f199, %f200, %f201;
	st.f32 	[%rd136], %f202;
	ld.f32 	%f203, [%rd139+8];
	ld.f32 	%f204, [%rd99+24];
	ld.f32 	%f205, [%rd137];
	fma.rn.f32 	%f206, %f203, %f204, %f205;
	st.f32 	[%rd137], %f206;
	ld.f32 	%f207, [%rd135+8];
	ld.f32 	%f208, [%rd99+24];
	ld.f32 	%f209, [%rd138];
	fma.rn.f32 	%f210, %f207, %f208, %f209;
	st.f32 	[%rd138], %f210;
	st.u32 	[%rd136+4], %r136;
	st.u32 	[%rd137+4], %r136;
	st.u32 	[%rd138+4], %r136;
	ld.f32 	%f211, [%rd135];
	ld.f32 	%f212, [%rd98+4];
	ld.f32 	%f213, [%rd136+4];
	fma.rn.f32 	%f214, %f211, %f212, %f213;
	st.f32 	[%rd136+4], %f214;
	ld.f32 	%f215, [%rd139];
	ld.f32 	%f216, [%rd99+4];
	ld.f32 	%f217, [%rd137+4];
	fma.rn.f32 	%f218, %f215, %f216, %f217;
	st.f32 	[%rd137+4], %f218;
	ld.f32 	%f219, [%rd135];
	ld.f32 	%f220, [%rd99+4];
	ld.f32 	%f221, [%rd138+4];
	fma.rn.f32 	%f222, %f219, %f220, %f221;
	st.f32 	[%rd138+4], %f222;
	ld.f32 	%f223, [%rd135+4];
	ld.f32 	%f224, [%rd98+16];
	ld.f32 	%f225, [%rd136+4];
	fma.rn.f32 	%f226, %f223, %f224, %f225;
	st.f32 	[%rd136+4], %f226;
	ld.f32 	%f227, [%rd139+4];
	ld.f32 	%f228, [%rd99+16];
	ld.f32 	%f229, [%rd137+4];
	fma.rn.f32 	%f230, %f227, %f228, %f229;
	st.f32 	[%rd137+4], %f230;
	ld.f32 	%f231, [%rd135+4];
	ld.f32 	%f232, [%rd99+16];
	ld.f32 	%f233, [%rd138+4];
	fma.rn.f32 	%f234, %f231, %f232, %f233;
	st.f32 	[%rd138+4], %f234;
	ld.f32 	%f235, [%rd135+8];
	ld.f32 	%f236, [%rd98+28];
	ld.f32 	%f237, [%rd136+4];
	fma.rn.f32 	%f238, %f235, %f236, %f237;
	st.f32 	[%rd136+4], %f238;
	ld.f32 	%f239, [%rd139+8];
	ld.f32 	%f240, [%rd99+28];
	ld.f32 	%f241, [%rd137+4];
	fma.rn.f32 	%f242, %f239, %f240, %f241;
	st.f32 	[%rd137+4], %f242;
	ld.f32 	%f243, [%rd135+8];
	ld.f32 	%f244, [%rd99+28];
	ld.f32 	%f245, [%rd138+4];
	fma.rn.f32 	%f246, %f243, %f244, %f245;
	st.f32 	[%rd138+4], %f246;
	st.u32 	[%rd136+8], %r136;
	st.u32 	[%rd137+8], %r136;
	st.u32 	[%rd138+8], %r136;
	ld.f32 	%f247, [%rd135];
	ld.f32 	%f248, [%rd98+8];
	ld.f32 	%f249, [%rd136+8];
	fma.rn.f32 	%f250, %f247, %f248, %f249;
	st.f32 	[%rd136+8], %f250;
	ld.f32 	%f251, [%rd139];
	ld.f32 	%f252, [%rd99+8];
	ld.f32 	%f253, [%rd137+8];
	fma.rn.f32 	%f254, %f251, %f252, %f253;
	st.f32 	[%rd137+8], %f254;
	ld.f32 	%f255, [%rd135];
	ld.f32 	%f256, [%rd99+8];
	ld.f32 	%f257, [%rd138+8];
	fma.rn.f32 	%f258, %f255, %f256, %f257;
	st.f32 	[%rd138+8], %f258;
	ld.f32 	%f259, [%rd135+4];
	ld.f32 	%f260, [%rd98+20];
	ld.f32 	%f261, [%rd136+8];
	fma.rn.f32 	%f262, %f259, %f260, %f261;
	st.f32 	[%rd136+8], %f262;
	ld.f32 	%f263, [%rd139+4];
	ld.f32 	%f264, [%rd99+20];
	ld.f32 	%f265, [%rd137+8];
	fma.rn.f32 	%f266, %f263, %f264, %f265;
	st.f32 	[%rd137+8], %f266;
	ld.f32 	%f267, [%rd135+4];
	ld.f32 	%f268, [%rd99+20];
	ld.f32 	%f269, [%rd138+8];
	fma.rn.f32 	%f270, %f267, %f268, %f269;
	st.f32 	[%rd138+8], %f270;
	ld.f32 	%f271, [%rd135+8];
	ld.f32 	%f272, [%rd98+32];
	ld.f32 	%f273, [%rd136+8];
	fma.rn.f32 	%f274, %f271, %f272, %f273;
	st.f32 	[%rd136+8], %f274;
	ld.f32 	%f275, [%rd139+8];
	ld.f32 	%f276, [%rd99+32];
	ld.f32 	%f277, [%rd137+8];
	fma.rn.f32 	%f278, %f275, %f276, %f277;
	st.f32 	[%rd137+8], %f278;
	ld.f32 	%f279, [%rd135+8];
	ld.f32 	%f280, [%rd99+32];
	ld.f32 	%f281, [%rd138+8];
	fma.rn.f32 	%f282, %f279, %f280, %f281;
	st.f32 	[%rd138+8], %f282;
	add.s32 	%r196, %r196, 1;
	add.s64 	%rd207, %rd207, 12;
	setp.ne.s32 	%p50, %r196, 3;
	@%p50 bra 	$L__BB0_30;
	ld.param.f32 	%f508, [_Z6evolvePfS_S_S_S_iiiffff_param_11];
	ld.param.f32 	%f506, [_Z6evolvePfS_S_S_S_iiiffff_param_10];
	ld.param.f32 	%f504, [_Z6evolvePfS_S_S_S_iiiffff_param_9];
	mad.lo.s32 	%r138, %r60, %r2, %r1;
	mov.u32 	%r139, %tid.z;
	mad.lo.s32 	%r140, %r138, %r62, %r139;
	mul.lo.s32 	%r197, %r140, 3;
	cvt.f64.f32 	%fd164, %f508;
	mul.f64 	%fd165, %fd164, 0d3FE0000000000000;
	cvt.f64.f32 	%fd166, %f504;
	div.rn.f64 	%fd23, %fd165, %fd166;
	cvt.f64.f32 	%fd167, %f506;
	div.rn.f64 	%fd24, %fd165, %fd167;
	mul.f64 	%fd168, %fd165, %fd164;
	mul.f32 	%f283, %f504, %f504;
	cvt.f64.f32 	%fd169, %f283;
	div.rn.f64 	%fd25, %fd168, %fd169;
	mul.f32 	%f284, %f506, %f506;
	cvt.f64.f32 	%fd170, %f284;
	div.rn.f64 	%fd26, %fd168, %fd170;
	mul.f64 	%fd171, %fd164, 0d3FD0000000000000;
	mul.f64 	%fd172, %fd171, %fd164;
	mul.f32 	%f285, %f504, %f506;
	cvt.f64.f32 	%fd173, %f285;
	div.rn.f64 	%fd27, %fd172, %fd173;
	add.s64 	%rd212, %rd102, 8;
	add.s64 	%rd211, %rd101, 8;
	add.s64 	%rd208, %rd100, 8;
	add.s64 	%rd210, %rd98, 4;
	add.s64 	%rd209, %rd99, 4;
	mov.b32 	%r198, 0;
	mov.b64 	%rd213, 0;
$L__BB0_32:
	mul.wide.s32 	%rd141, %r197, 4;
	add.s64 	%rd142, %rd104, %rd141;
	ld.f32 	%f286, [%rd210+-4];
	ld.f32 	%f287, [%rd90];
	ld.f32 	%f288, [%rd91];
	sub.f32 	%f289, %f287, %f288;
	fma.rn.f32 	%f290, %f286, %f289, 0f00000000;
	ld.f32 	%f291, [%rd209+-4];
	ld.f32 	%f292, [%rd92];
	ld.f32 	%f293, [%rd93];
	sub.f32 	%f294, %f292, %f293;
	fma.rn.f32 	%f295, %f291, %f294, 0f00000000;
	ld.f32 	%f296, [%rd208+-8];
	cvt.f64.f32 	%fd174, %f296;
	cvt.f64.f32 	%fd175, %f287;
	ld.f32 	%f297, [%rd89];
	cvt.f64.f32 	%fd176, %f297;
	add.f64 	%fd177, %fd176, %fd176;
	sub.f64 	%fd178, %fd175, %fd177;
	cvt.f64.f32 	%fd179, %f288;
	add.f64 	%fd180, %fd178, %fd179;
	fma.rn.f64 	%fd181, %fd180, %fd174, 0d0000000000000000;
	cvt.rn.f32.f64 	%f298, %fd181;
	ld.f32 	%f299, [%rd211+-8];
	cvt.f64.f32 	%fd182, %f299;
	cvt.f64.f32 	%fd183, %f292;
	sub.f64 	%fd184, %fd183, %fd177;
	cvt.f64.f32 	%fd185, %f293;
	add.f64 	%fd186, %fd184, %fd185;
	fma.rn.f64 	%fd187, %fd186, %fd182, 0d0000000000000000;
	cvt.rn.f32.f64 	%f300, %fd187;
	ld.f32 	%f301, [%rd212+-8];
	ld.f32 	%f302, [%rd94];
	ld.f32 	%f303, [%rd97];
	sub.f32 	%f304, %f302, %f303;
	ld.f32 	%f305, [%rd96];
	sub.f32 	%f306, %f304, %f305;
	ld.f32 	%f307, [%rd95];
	add.f32 	%f308, %f306, %f307;
	fma.rn.f32 	%f309, %f301, %f308, 0f00000000;
	ld.f32 	%f310, [%rd210];
	ld.f32 	%f311, [%rd90+4];
	ld.f32 	%f312, [%rd91+4];
	sub.f32 	%f313, %f311, %f312;
	fma.rn.f32 	%f314, %f310, %f313, %f290;
	ld.f32 	%f315, [%rd209];
	ld.f32 	%f316, [%rd92+4];
	ld.f32 	%f317, [%rd93+4];
	sub.f32 	%f318, %f316, %f317;
	fma.rn.f32 	%f319, %f315, %f318, %f295;
	ld.f32 	%f320, [%rd208+-4];
	cvt.f64.f32 	%fd188, %f320;
	cvt.f64.f32 	%fd189, %f311;
	ld.f32 	%f321, [%rd89+4];
	cvt.f64.f32 	%fd190, %f321;
	add.f64 	%fd191, %fd190, %fd190;
	sub.f64 	%fd192, %fd189, %fd191;
	cvt.f64.f32 	%fd193, %f312;
	add.f64 	%fd194, %fd192, %fd193;
	cvt.f64.f32 	%fd195, %f298;
	fma.rn.f64 	%fd196, %fd194, %fd188, %fd195;
	cvt.rn.f32.f64 	%f322, %fd196;
	ld.f32 	%f323, [%rd211+-4];
	cvt.f64.f32 	%fd197, %f323;
	cvt.f64.f32 	%fd198, %f316;
	sub.f64 	%fd199, %fd198, %fd191;
	cvt.f64.f32 	%fd200, %f317;
	add.f64 	%fd201, %fd199, %fd200;
	cvt.f64.f32 	%fd202, %f300;
	fma.rn.f64 	%fd203, %fd201, %fd197, %fd202;
	cvt.rn.f32.f64 	%f324, %fd203;
	ld.f32 	%f325, [%rd212+-4];
	ld.f32 	%f326, [%rd94+4];
	ld.f32 	%f327, [%rd97+4];
	sub.f32 	%f328, %f326, %f327;
	ld.f32 	%f329, [%rd96+4];
	sub.f32 	%f330, %f328, %f329;
	ld.f32 	%f331, [%rd95+4];
	add.f32 	%f332, %f330, %f331;
	fma.rn.f32 	%f333, %f325, %f332, %f309;
	ld.f32 	%f334, [%rd210+4];
	ld.f32 	%f335, [%rd90+8];
	ld.f32 	%f336, [%rd91+8];
	sub.f32 	%f337, %f335, %f336;
	fma.rn.f32 	%f338, %f334, %f337, %f314;
	ld.f32 	%f339, [%rd209+4];
	ld.f32 	%f340, [%rd92+8];
	ld.f32 	%f341, [%rd93+8];
	sub.f32 	%f342, %f340, %f341;
	fma.rn.f32 	%f343, %f339, %f342, %f319;
	ld.f32 	%f344, [%rd208];
	cvt.f64.f32 	%fd204, %f344;
	cvt.f64.f32 	%fd205, %f335;
	ld.f32 	%f345, [%rd89+8];
	cvt.f64.f32 	%fd206, %f345;
	add.f64 	%fd207, %fd206, %fd206;
	sub.f64 	%fd208, %fd205, %fd207;
	cvt.f64.f32 	%fd209, %f336;
	add.f64 	%fd210, %fd208, %fd209;
	cvt.f64.f32 	%fd211, %f322;
	fma.rn.f64 	%fd212, %fd210, %fd204, %fd211;
	cvt.rn.f32.f64 	%f346, %fd212;
	ld.f32 	%f347, [%rd211];
	cvt.f64.f32 	%fd213, %f347;
	cvt.f64.f32 	%fd214, %f340;
	sub.f64 	%fd215, %fd214, %fd207;
	cvt.f64.f32 	%fd216, %f341;
	add.f64 	%fd217, %fd215, %fd216;
	cvt.f64.f32 	%fd218, %f324;
	fma.rn.f64 	%fd219, %fd217, %fd213, %fd218;
	cvt.rn.f32.f64 	%f348, %fd219;
	ld.f32 	%f349, [%rd212];
	ld.f32 	%f350, [%rd94+8];
	ld.f32 	%f351, [%rd97+8];
	sub.f32 	%f352, %f350, %f351;
	ld.f32 	%f353, [%rd96+8];
	sub.f32 	%f354, %f352, %f353;
	ld.f32 	%f355, [%rd95+8];
	add.f32 	%f356, %f354, %f355;
	fma.rn.f32 	%f357, %f349, %f356, %f333;
	add.s64 	%rd143, %rd89, %rd213;
	ld.f32 	%f358, [%rd143];
	cvt.f64.f32 	%fd220, %f358;
	cvt.f64.f32 	%fd221, %f338;
	mul.f64 	%fd222, %fd23, %fd221;
	sub.f64 	%fd223, %fd220, %fd222;
	cvt.f64.f32 	%fd224, %f343;
	mul.f64 	%fd225, %fd24, %fd224;
	sub.f64 	%fd226, %fd223, %fd225;
	cvt.f64.f32 	%fd227, %f346;
	fma.rn.f64 	%fd228, %fd25, %fd227, %fd226;
	cvt.f64.f32 	%fd229, %f348;
	fma.rn.f64 	%fd230, %fd26, %fd229, %fd228;
	cvt.f64.f32 	%fd231, %f357;
	mul.f64 	%fd232, %fd27, %fd231;
	sub.f64 	%fd233, %fd230, %fd232;
	cvt.rn.f32.f64 	%f359, %fd233;
	st.f32 	[%rd142], %f359;
	add.s32 	%r198, %r198, 1;
	add.s64 	%rd213, %rd213, 4;
	add.s64 	%rd212, %rd212, 12;
	add.s32 	%r197, %r197, 1;
	add.s64 	%rd211, %rd211, 12;
	add.s64 	%rd210, %rd210, 12;
	add.s64 	%rd209, %rd209, 12;
	add.s64 	%rd208, %rd208, 12;
	setp.ne.s32 	%p51, %r198, 3;
	@%p51 bra 	$L__BB0_32;
$L__BB0_33:
	ld.param.u32 	%r186, [_Z6evolvePfS_S_S_S_iiiffff_param_6];
	mov.u32 	%r30, %tid.z;
	setp.lt.s32 	%p52, %r30, %r62;
	bar.sync 	0;
	{ // callseq 18, 0
	.param .b64 param0;
	st.param.b64 	[param0], %rd89;
	call.uni 
	free, 
	(
	param0
	);
	} // callseq 18
	{ // callseq 19, 0
	.param .b64 param0;
	st.param.b64 	[param0], %rd90;
	call.uni 
	free, 
	(
	param0
	);
	} // callseq 19
	{ // callseq 20, 0
	.param .b64 param0;
	st.param.b64 	[param0], %rd91;
	call.uni 
	free, 
	(
	param0
	);
	} // callseq 20
	{ // callseq 21, 0
	.param .b64 param0;
	st.param.b64 	[param0], %rd92;
	call.uni 
	free, 
	(
	param0
	);
	} // callseq 21
	{ // callseq 22, 0
	.param .b64 param0;
	st.param.b64 	[param0], %rd94;
	call.uni 
	free, 
	(
	param0
	);
	} // callseq 22
	{ // callseq 23, 0
	.param .b64 param0;
	st.param.b64 	[param0], %rd95;
	call.uni 
	free, 
	(
	param0
	);
	} // callseq 23
	{ // callseq 24, 0
	.param .b64 param0;
	st.param.b64 	[param0], %rd96;
	call.uni 
	free, 
	(
	param0
	);
	} // callseq 24
	{ // callseq 25, 0
	.param .b64 param0;
	st.param.b64 	[param0], %rd97;
	call.uni 
	free, 
	(
	param0
	);
	} // callseq 25
	{ // callseq 26, 0
	.param .b64 param0;
	st.param.b64 	[param0], %rd98;
	call.uni 
	free, 
	(
	param0
	);
	} // callseq 26
	{ // callseq 27, 0
	.param .b64 param0;
	st.param.b64 	[param0], %rd99;
	call.uni 
	free, 
	(
	param0
	);
	} // callseq 27
	{ // callseq 28, 0
	.param .b64 param0;
	st.param.b64 	[param0], %rd100;
	call.uni 
	free, 
	(
	param0
	);
	} // callseq 28
	{ // callseq 29, 0
	.param .b64 param0;
	st.param.b64 	[param0], %rd101;
	call.uni 
	free, 
	(
	param0
	);
	} // callseq 29
	{ // callseq 30, 0
	.param .b64 param0;
	st.param.b64 	[param0], %rd102;
	call.uni 
	free, 
	(
	param0
	);
	} // callseq 30
	bar.sync 	0;
	setp.lt.s32 	%p53, %r2, %r186;
	and.pred  	%p54, %p52, %p53;
	setp.lt.s32 	%p55, %r1, %r60;
	and.pred  	%p4, %p55, %p54;
	mul.lo.s32 	%r31, %r60, %r2;
	add.s32 	%r141, %r60, %r31;
	add.s32 	%r142, %r141, -2;
	mad.lo.s32 	%r143, %r142, %r62, %r30;
	mul.lo.s32 	%r144, %r143, 3;
	mul.wide.s32 	%rd144, %r144, 4;
	add.s64 	%rd44, %rd104, %rd144;
	add.s32 	%r32, %r31, %r1;
	mad.lo.s32 	%r33, %r32, %r62, %r30;
	mul.lo.s32 	%r34, %r33, 3;
	mul.wide.s32 	%rd145, %r34, 4;
	add.s64 	%rd45, %rd104, %rd145;
	add.s32 	%r145, %r60, %r1;
	mad.lo.s32 	%r146, %r62, %r145, %r30;
	mul.lo.s32 	%r147, %r146, 3;
	mul.wide.s32 	%rd146, %r147, 4;
	add.s64 	%rd46, %rd104, %rd146;
	mad.lo.s32 	%r148, %r62, %r1, %r30;
	mul.lo.s32 	%r149, %r148, 3;
	mul.wide.s32 	%rd147, %r149, 4;
	add.s64 	%rd47, %rd104, %rd147;
	not.pred 	%p56, %p4;
	@%p56 bra 	$L__BB0_58;
	ld.param.u32 	%r187, [_Z6evolvePfS_S_S_S_iiiffff_param_6];
	setp.ne.s32 	%p57, %r1, 0;
	add.s32 	%r35, %r187, -1;
	add.s32 	%r150, %r187, -2;
	mad.lo.s32 	%r151, %r150, %r60, %r1;
	mad.lo.s32 	%r152, %r151, %r62, %r30;
	mul.lo.s32 	%r36, %r152, 3;
	mad.lo.s32 	%r153, %r31, %r62, %r30;
	add.s32 	%r154, %r153, %r62;
	mul.lo.s32 	%r155, %r154, 3;
	mul.lo.s32 	%r156, %r153, 3;
	mul.wide.s32 	%rd148, %r155, 4;
	add.s64 	%rd48, %rd104, %rd148;
	mul.wide.s32 	%rd149, %r156, 4;
	add.s64 	%rd49, %rd104, %rd149;
	@%p57 bra 	$L__BB0_36;
	ld.f32 	%f363, [%rd48];
	st.f32 	[%rd49], %f363;
	bra.uni 	$L__BB0_42;
$L__BB0_36:
	setp.ne.s32 	%p58, %r1, %r17;
	@%p58 bra 	$L__BB0_38;
	ld.f32 	%f362, [%rd44];
	st.f32 	[%rd45], %f362;
	bra.uni 	$L__BB0_42;
$L__BB0_38:
	setp.ne.s32 	%p59, %r2, 0;
	@%p59 bra 	$L__BB0_40;
	ld.f32 	%f361, [%rd46];
	st.f32 	[%rd47], %f361;
	bra.uni 	$L__BB0_42;
$L__BB0_40:
	setp.ne.s32 	%p60, %r2, %r35;
	@%p60 bra 	$L__BB0_42;
	mul.wide.s32 	%rd150, %r36, 4;
	add.s64 	%rd151, %rd104, %rd150;
	ld.f32 	%f360, [%rd151];
	st.f32 	[%rd45], %f360;
$L__BB0_42:
	setp.eq.s32 	%p61, %r1, 0;
	@%p61 bra 	$L__BB0_49;
	setp.eq.s32 	%p62, %r1, %r17;
	@%p62 bra 	$L__BB0_48;
	setp.eq.s32 	%p63, %r2, 0;
	@%p63 bra 	$L__BB0_47;
	setp.ne.s32 	%p64, %r2, %r35;
	@%p64 bra 	$L__BB0_50;
	mul.wide.s32 	%rd152, %r36, 4;
	add.s64 	%rd153, %rd104, %rd152;
	ld.f32 	%f364, [%rd153+4];
	st.f32 	[%rd45+4], %f364;
	bra.uni 	$L__BB0_50;
$L__BB0_47:
	ld.f32 	%f365, [%rd46+4];
	st.f32 	[%rd47+4], %f365;
	bra.uni 	$L__BB0_50;
$L__BB0_48:
	ld.f32 	%f366, [%rd44+4];
	st.f32 	[%rd45+4], %f366;
	bra.uni 	$L__BB0_50;
$L__BB0_49:
	ld.f32 	%f367, [%rd48+4];
	st.f32 	[%rd49+4], %f367;
$L__BB0_50:
	setp.eq.s32 	%p65, %r1, 0;
	@%p65 bra 	$L__BB0_57;
	setp.eq.s32 	%p66, %r1, %r17;
	@%p66 bra 	$L__BB0_56;
	setp.eq.s32 	%p67, %r2, 0;
	@%p67 bra 	$L__BB0_55;
	setp.ne.s32 	%p68, %r2, %r35;
	@%p68 bra 	$L__BB0_58;
	mul.wide.s32 	%rd154, %r36, 4;
	add.s64 	%rd155, %rd104, %rd154;
	ld.f32 	%f368, [%rd155+8];
	st.f32 	[%rd45+8], %f368;
	bra.uni 	$L__BB0_58;
$L__BB0_55:
	ld.f32 	%f369, [%rd46+8];
	st.f32 	[%rd47+8], %f369;
	bra.uni 	$L__BB0_58;
$L__BB0_56:
	ld.f32 	%f370, [%rd44+8];
	st.f32 	[%rd45+8], %f370;
	bra.uni 	$L__BB0_58;
$L__BB0_57:
	ld.f32 	%f371, [%rd48+8];
	st.f32 	[%rd49+8], %f371;
$L__BB0_58:
	ld.param.u32 	%r188, [_Z6evolvePfS_S_S_S_iiiffff_param_6];
	setp.lt.s32 	%p69, %r1, %r60;
	setp.lt.s32 	%p70, %r2, %r188;
	setp.lt.s32 	%p71, %r30, %r62;
	and.pred  	%p72, %p69, %p70;
	and.pred  	%p5, %p72, %p71;
	not.pred 	%p73, %p5;
	@%p73 bra 	$L__BB0_60;
	ld.f32 	%f372, [%rd45];
	add.s64 	%rd157, %rd105, %rd145;
	st.f32 	[%rd157], %f372;
	ld.f32 	%f373, [%rd45+4];
	st.f32 	[%rd157+4], %f373;
	ld.f32 	%f374, [%rd45+8];
	st.f32 	[%rd157+8], %f374;
$L__BB0_60:
	ld.param.u32 	%r189, [_Z6evolvePfS_S_S_S_iiiffff_param_6];
	bar.sync 	0;
	mul.wide.s32 	%rd158, %r62, 4;
	{ // callseq 31, 0
	.param .b64 param0;
	st.param.b64 	[param0], %rd158;
	.param .b64 retval0;
	call.uni (retval0), 
	malloc, 
	(
	param0
	);
	ld.param.b64 	%rd159, [retval0];
	} // callseq 31
	{ // callseq 32, 0
	.param .b64 param0;
	st.param.b64 	[param0], %rd158;
	.param .b64 retval0;
	call.uni (retval0), 
	malloc, 
	(
	param0
	);
	ld.param.b64 	%rd160, [retval0];
	} // callseq 32
	{ // callseq 33, 0
	.param .b64 param0;
	st.param.b64 	[param0], %rd158;
	.param .b64 retval0;
	call.uni (retval0), 
	malloc, 
	(
	param0
	);
	ld.param.b64 	%rd161, [retval0];
	} // callseq 33
	{ // callseq 34, 0
	.param .b64 param0;
	st.param.b64 	[param0], %rd158;
	.param .b64 retval0;
	call.uni (retval0), 
	malloc, 
	(
	param0
	);
	ld.param.b64 	%rd162, [retval0];
	} // callseq 34
	mul.lo.s32 	%r157, %r189, %r60;
	mul.lo.s32 	%r158, %r157, %r62;
	mul.wide.s32 	%rd163, %r158, 4;
	{ // callseq 35, 0
	.param .b64 param0;
	st.param.b64 	[param0], %rd163;
	.param .b64 retval0;
	call.uni (retval0), 
	malloc, 
	(
	param0
	);
	ld.param.b64 	%rd164, [retval0];
	} // callseq 35
	add.s64 	%rd55, %rd105, %rd145;
	@%p73 bra 	$L__BB0_81;
	ld.param.u64 	%rd204, [_Z6evolvePfS_S_S_S_iiiffff_param_4];
	ld.param.u64 	%rd203, [_Z6evolvePfS_S_S_S_iiiffff_param_3];
	ld.param.u64 	%rd200, [_Z6evolvePfS_S_S_S_iiiffff_param_1];
	ld.f32 	%f376, [%rd55];
	mul.wide.u32 	%rd166, %r30, 4;
	add.s64 	%rd56, %rd159, %rd166;
	st.f32 	[%rd56], %f376;
	ld.f32 	%f377, [%rd55+4];
	add.s64 	%rd57, %rd160, %rd166;
	st.f32 	[%rd57], %f377;
	ld.f32 	%f378, [%rd55+8];
	add.s64 	%rd58, %rd161, %rd166;
	st.f32 	[%rd58], %f378;
	ld.f32 	%f379, [%rd57];
	mul.f32 	%f380, %f379, %f379;
	cvta.to.global.u64 	%rd167, %rd200;
	ld.global.f32 	%f381, [%rd167];
	mul.f32 	%f382, %f380, %f381;
	cvt.f64.f32 	%fd234, %f382;
	cvt.f64.f32 	%fd235, %f379;
	add.f64 	%fd236, %fd235, %fd235;
	cvt.f64.f32 	%fd237, %f378;
	mul.f64 	%fd238, %fd236, %fd237;
	ld.global.f32 	%f383, [%rd167+4];
	cvt.f64.f32 	%fd239, %f383;
	fma.rn.f64 	%fd240, %fd238, %fd239, %fd234;
	mul.f32 	%f384, %f378, %f378;
	ld.global.f32 	%f385, [%rd167+12];
	mul.f32 	%f386, %f384, %f385;
	cvt.f64.f32 	%fd241, %f386;
	add.f64 	%fd242, %fd240, %fd241;
	ld.f32 	%f387, [%rd56];
	mul.f32 	%f388, %f387, %f387;
	cvt.f64.f32 	%fd243, %f388;
	div.rn.f64 	%fd244, %fd242, %fd243;
	add.f64 	%fd245, %fd244, 0d3FF0000000000000;
	sqrt.rn.f64 	%fd246, %fd245;
	cvt.rn.f32.f64 	%f389, %fd246;
	add.s64 	%rd168, %rd162, %rd166;
	st.f32 	[%rd168], %f389;
	ld.f32 	%f390, [%rd56];
	div.rn.f32 	%f391, %f390, %f389;
	st.f32 	[%rd56], %f391;
	bar.sync 	0;
	mul.wide.s32 	%rd169, %r33, 4;
	add.s64 	%rd59, %rd164, %rd169;
	mov.b32 	%r159, 0;
	st.u32 	[%rd59], %r159;
	add.s32 	%r160, %r62, -1;
	setp.ge.u32 	%p75, %r30, %r160;
	cvta.to.global.u64 	%rd60, %rd203;
	add.s64 	%rd61, %rd60, %rd166;
	cvta.to.global.u64 	%rd62, %rd204;
	add.s64 	%rd63, %rd62, %rd166;
	mov.f32 	%f514, 0f00000000;
	mov.f32 	%f515, %f514;
	mov.f32 	%f516, %f514;
	@%p75 bra 	$L__BB0_63;
	ld.global.f32 	%f392, [%rd61+4];
	ld.global.f32 	%f393, [%rd61];
	ld.global.f32 	%f394, [%rd63+4];
	ld.global.f32 	%f395, [%rd63];
	sub.f32 	%f396, %f394, %f395;
	abs.f32 	%f397, %f396;
	div.rn.f32 	%f398, %f392, %f393;
	mul.f32 	%f399, %f398, %f397;
	mov.f32 	%f400, 0f00000000;
	sub.f32 	%f514, %f400, %f399;
	sub.f32 	%f401, %f395, %f394;
	max.f32 	%f402, %f401, 0f00000000;
	mul.f32 	%f403, %f398, %f402;
	ld.f32 	%f404, [%rd57];
	ld.f32 	%f405, [%rd57+4];
	sub.f32 	%f406, %f404, %f405;
	mul.f32 	%f407, %f403, %f406;
	ld.f32 	%f408, [%rd56];
	div.rn.f32 	%f515, %f407, %f408;
	ld.f32 	%f409, [%rd58];
	ld.f32 	%f410, [%rd58+4];
	sub.f32 	%f411, %f409, %f410;
	mul.f32 	%f412, %f403, %f411;
	div.rn.f32 	%f516, %f412, %f408;
$L__BB0_63:
	setp.eq.s32 	%p76, %r30, 0;
	@%p76 bra 	$L__BB0_65;
	ld.global.f32 	%f413, [%rd63];
	add.s32 	%r161, %r30, -1;
	mul.wide.u32 	%rd170, %r161, 4;
	add.s64 	%rd171, %rd62, %rd170;
	ld.global.f32 	%f414, [%rd171];
	sub.f32 	%f415, %f413, %f414;
	abs.f32 	%f416, %f415;
	add.f32 	%f514, %f514, %f416;
	max.f32 	%f417, %f415, 0f00000000;
	ld.f32 	%f418, [%rd57];
	add.s64 	%rd172, %rd160, %rd170;
	ld.f32 	%f419, [%rd172];
	sub.f32 	%f420, %f418, %f419;
	mul.f32 	%f421, %f417, %f420;
	ld.f32 	%f422, [%rd56];
	div.rn.f32 	%f515, %f421, %f422;
	ld.f32 	%f423, [%rd58];
	add.s64 	%rd173, %rd161, %rd170;
	ld.f32 	%f424, [%rd173];
	sub.f32 	%f425, %f423, %f424;
	mul.f32 	%f426, %f417, %f425;
	div.rn.f32 	%f516, %f426, %f422;
$L__BB0_65:
	setp.eq.s32 	%p77, %r30, 0;
	mov.f32 	%f519, 0f00000000;
	@%p77 bra 	$L__BB0_72;
	and.b32  	%r37, %r30, 3;
	setp.lt.u32 	%p78, %r30, 4;
	mov.b32 	%r199, 0;
	mov.f32 	%f519, 0f00000000;
	@%p78 bra 	$L__BB0_69;
	and.b32  	%r199, %r30, 60;
	neg.s32 	%r204, %r199;
	add.s64 	%rd218, %rd60, 8;
	add.s64 	%rd217, %rd159, 8;
	mov.f32 	%f519, 0f00000000;
$L__BB0_68:
	ld.global.f32 	%f430, [%rd218+-8];
	ld.global.f32 	%f431, [%rd61];
	div.rn.f32 	%f432, %f430, %f431;
	ld.f32 	%f433, [%rd217+-8];
	fma.rn.f32 	%f434, %f432, %f433, %f519;
	st.f32 	[%rd59], %f434;
	ld.global.f32 	%f435, [%rd218+-4];
	ld.global.f32 	%f436, [%rd61];
	div.rn.f32 	%f437, %f435, %f436;
	ld.f32 	%f438, [%rd217+-4];
	fma.rn.f32 	%f439, %f437, %f438, %f434;
	st.f32 	[%rd59], %f439;
	ld.global.f32 	%f440, [%rd218];
	ld.global.f32 	%f441, [%rd61];
	div.rn.f32 	%f442, %f440, %f441;
	ld.f32 	%f443, [%rd217];
	fma.rn.f32 	%f444, %f442, %f443, %f439;
	st.f32 	[%rd59], %f444;
	ld.global.f32 	%f445, [%rd218+4];
	ld.global.f32 	%f446, [%rd61];
	div.rn.f32 	%f447, %f445, %f446;
	ld.f32 	%f448, [%rd217+4];
	fma.rn.f32 	%f519, %f447, %f448, %f444;
	st.f32 	[%rd59], %f519;
	add.s32 	%r204, %r204, 4;
	add.s64 	%rd218, %rd218, 16;
	add.s64 	%rd217, %rd217, 16;
	setp.eq.s32 	%p79, %r204, 0;
	@%p79 bra 	$L__BB0_69;
	bra.uni 	$L__BB0_68;
$L__BB0_69:
	setp.eq.s32 	%p80, %r37, 0;
	@%p80 bra 	$L__BB0_72;
	mul.wide.u32 	%rd174, %r199, 4;
	add.s64 	%rd215, %rd159, %rd174;
	add.s64 	%rd214, %rd60, %rd174;
	neg.s32 	%r200, %r37;
$L__BB0_71:
	.pragma "nounroll";
	ld.global.f32 	%f449, [%rd214];
	ld.global.f32 	%f450, [%rd61];
	div.rn.f32 	%f451, %f449, %f450;
	ld.f32 	%f452, [%rd215];
	fma.rn.f32 	%f519, %f451, %f452, %f519;
	st.f32 	[%rd59], %f519;
	add.s64 	%rd215, %rd215, 4;
	add.s64 	%rd214, %rd214, 4;
	add.s32 	%r200, %r200, 1;
	setp.ne.s32 	%p81, %r200, 0;
	@%p81 bra 	$L__BB0_71;
$L__BB0_72:
	add.s32 	%r203, %r30, 1;
	setp.ge.u32 	%p82, %r203, %r62;
	@%p82 bra 	$L__BB0_80;
	not.b32 	%r163, %r30;
	add.s32 	%r164, %r62, %r163;
	and.b32  	%r45, %r164, 3;
	setp.eq.s32 	%p83, %r45, 0;
	@%p83 bra 	$L__BB0_77;
	neg.s32 	%r202, %r45;
	add.s64 	%rd176, %rd166, %rd159;
	add.s64 	%rd216, %rd176, 4;
	mov.u32 	%r201, %r30;
$L__BB0_75:
	.pragma "nounroll";
	ld.f32 	%f453, [%rd216];
	add.f32 	%f519, %f453, %f519;
	st.f32 	[%rd59], %f519;
	add.s32 	%r202, %r202, 1;
	setp.ne.s32 	%p84, %r202, 0;
	add.s32 	%r201, %r201, 1;
	add.s64 	%rd216, %rd216, 4;
	@%p84 bra 	$L__BB0_75;
	add.s32 	%r203, %r201, 1;
$L__BB0_77:
	sub.s32 	%r165, %r62, %r30;
	add.s32 	%r166, %r165, -2;
	setp.lt.u32 	%p85, %r166, 3;
	@%p85 bra 	$L__BB0_80;
	sub.s32 	%r205, %r203, %r62;
	mul.wide.u32 	%rd177, %r203, 4;
	add.s64 	%rd178, %rd177, %rd159;
	add.s64 	%rd219, %rd178, 8;
$L__BB0_79:
	ld.f32 	%f454, [%rd219+-8];
	add.f32 	%f455, %f454, %f519;
	st.f32 	[%rd59], %f455;
	ld.f32 	%f456, [%rd219+-4];
	add.f32 	%f457, %f456, %f455;
	st.f32 	[%rd59], %f457;
	ld.f32 	%f458, [%rd219];
	add.f32 	%f459, %f458, %f457;
	st.f32 	[%rd59], %f459;
	ld.f32 	%f460, [%rd219+4];
	add.f32 	%f519, %f460, %f459;
	st.f32 	[%rd59], %f519;
	add.s32 	%r205, %r205, 4;
	add.s64 	%rd219, %rd219, 16;
	setp.ne.s32 	%p86, %r205, 0;
	@%p86 bra 	$L__BB0_79;
$L__BB0_80:
	ld.param.f32 	%f509, [_Z6evolvePfS_S_S_S_iiiffff_param_11];
	ld.f32 	%f461, [%rd45];
	fma.rn.f32 	%f462, %f509, %f514, %f461;
	st.f32 	[%rd45], %f462;
	ld.f32 	%f463, [%rd56];
	mul.f32 	%f464, %f509, %f463;
	ld.f32 	%f465, [%rd45+4];
	mul.f32 	%f466, %f515, %f464;
	sub.f32 	%f467, %f465, %f466;
	st.f32 	[%rd45+4], %f467;
	ld.f32 	%f468, [%rd56];
	mul.f32 	%f469, %f509, %f468;
	ld.f32 	%f470, [%rd45+8];
	mul.f32 	%f471, %f516, %f469;
	sub.f32 	%f472, %f470, %f471;
	st.f32 	[%rd45+8], %f472;
$L__BB0_81:
	bar.sync 	0;
	@%p20 bra 	$L__BB0_84;
	ld.param.u32 	%r190, [_Z6evolvePfS_S_S_S_iiiffff_param_6];
	setp.ge.s32 	%p88, %r30, %r62;
	add.s32 	%r167, %r190, -1;
	setp.ge.s32 	%p89, %r2, %r167;
	or.pred  	%p90, %p89, %p88;
	@%p90 bra 	$L__BB0_84;
	ld.param.f32 	%f510, [_Z6evolvePfS_S_S_S_iiiffff_param_11];
	ld.param.f32 	%f507, [_Z6evolvePfS_S_S_S_iiiffff_param_10];
	ld.param.f32 	%f505, [_Z6evolvePfS_S_S_S_iiiffff_param_9];
	ld.f32 	%f473, [%rd55];
	mul.f32 	%f474, %f510, %f473;
	cvt.f64.f32 	%fd247, %f474;
	mul.f64 	%fd248, %fd247, 0d3FE0000000000000;
	cvt.f64.f32 	%fd249, %f505;
	div.rn.f64 	%fd250, %fd248, %fd249;
	add.s32 	%r168, %r33, %r62;
	mul.wide.s32 	%rd179, %r168, 4;
	add.s64 	%rd180, %rd164, %rd179;
	ld.f32 	%f475, [%rd180];
	add.s32 	%r169, %r32, -1;
	mad.lo.s32 	%r170, %r169, %r62, %r30;
	mul.wide.s32 	%rd181, %r170, 4;
	add.s64 	%rd182, %rd164, %rd181;
	ld.f32 	%f476, [%rd182];
	sub.f32 	%f477, %f475, %f476;
	cvt.f64.f32 	%fd251, %f477;
	mul.f64 	%fd252, %fd250, %fd251;
	ld.f32 	%f478, [%rd45+4];
	cvt.f64.f32 	%fd253, %f478;
	sub.f64 	%fd254, %fd253, %fd252;
	cvt.rn.f32.f64 	%f479, %fd254;
	st.f32 	[%rd45+4], %f479;
	ld.f32 	%f480, [%rd55];
	mul.f32 	%f481, %f510, %f480;
	cvt.f64.f32 	%fd255, %f481;
	mul.f64 	%fd256, %fd255, 0d3FE0000000000000;
	cvt.f64.f32 	%fd257, %f507;
	div.rn.f64 	%fd258, %fd256, %fd257;
	add.s32 	%r171, %r31, %r60;
	add.s32 	%r172, %r32, %r60;
	mad.lo.s32 	%r173, %r172, %r62, %r30;
	mul.wide.s32 	%rd183, %r173, 4;
	add.s64 	%rd184, %rd164, %rd183;
	ld.f32 	%f482, [%rd184];
	shl.b32 	%r174, %r60, 1;
	sub.s32 	%r175, %r171, %r174;
	add.s32 	%r176, %r175, %r1;
	mad.lo.s32 	%r177, %r176, %r62, %r30;
	mul.wide.s32 	%rd185, %r177, 4;
	add.s64 	%rd186, %rd164, %rd185;
	ld.f32 	%f483, [%rd186];
	sub.f32 	%f484, %f482, %f483;
	cvt.f64.f32 	%fd259, %f484;
	mul.f64 	%fd260, %fd258, %fd259;
	ld.f32 	%f485, [%rd45+8];
	cvt.f64.f32 	%fd261, %f485;
	sub.f64 	%fd262, %fd261, %fd260;
	cvt.rn.f32.f64 	%f486, %fd262;
	st.f32 	[%rd45+8], %f486;
$L__BB0_84:
	bar.sync 	0;
	@%p56 bra 	$L__BB0_109;
	ld.param.u32 	%r191, [_Z6evolvePfS_S_S_S_iiiffff_param_6];
	setp.ne.s32 	%p92, %r1, 0;
	add.s32 	%r58, %r191, -1;
	add.s32 	%r178, %r191, -2;
	mad.lo.s32 	%r179, %r178, %r60, %r1;
	mad.lo.s32 	%r180, %r179, %r62, %r30;
	mul.lo.s32 	%r59, %r180, 3;
	mad.lo.s32 	%r181, %r31, %r62, %r30;
	add.s32 	%r182, %r181, %r62;
	mul.lo.s32 	%r183, %r182, 3;
	mul.lo.s32 	%r184, %r181, 3;
	mul.wide.s32 	%rd187, %r183, 4;
	add.s64 	%rd82, %rd104, %rd187;
	mul.wide.s32 	%rd188, %r184, 4;
	add.s64 	%rd83, %rd104, %rd188;
	@%p92 bra 	$L__BB0_87;
	ld.f32 	%f490, [%rd82];
	st.f32 	[%rd83], %f490;
	bra.uni 	$L__BB0_93;
$L__BB0_87:
	setp.ne.s32 	%p93, %r1, %r17;
	@%p93 bra 	$L__BB0_89;
	ld.f32 	%f489, [%rd44];
	st.f32 	[%rd45], %f489;
	bra.uni 	$L__BB0_93;
$L__BB0_89:
	setp.ne.s32 	%p94, %r2, 0;
	@%p94 bra 	$L__BB0_91;
	ld.f32 	%f488, [%rd46];
	st.f32 	[%rd47], %f488;
	bra.uni 	$L__BB0_93;
$L__BB0_91:
	setp.ne.s32 	%p95, %r2, %r58;
	@%p95 bra 	$L__BB0_93;
	mul.wide.s32 	%rd189, %r59, 4;
	add.s64 	%rd190, %rd104, %rd189;
	ld.f32 	%f487, [%rd190];
	st.f32 	[%rd45], %f487;
$L__BB0_93:
	setp.eq.s32 	%p96, %r1, 0;
	@%p96 bra 	$L__BB0_100;
	setp.eq.s32 	%p97, %r1, %r17;
	@%p97 bra 	$L__BB0_99;
	setp.eq.s32 	%p98, %r2, 0;
	@%p98 bra 	$L__BB0_98;
	setp.ne.s32 	%p99, %r2, %r58;
	@%p99 bra 	$L__BB0_101;
	mul.wide.s32 	%rd191, %r59, 4;
	add.s64 	%rd192, %rd104, %rd191;
	ld.f32 	%f491, [%rd192+4];
	st.f32 	[%rd45+4], %f491;
	bra.uni 	$L__BB0_101;
$L__BB0_98:
	ld.f32 	%f492, [%rd46+4];
	st.f32 	[%rd47+4], %f492;
	bra.uni 	$L__BB0_101;
$L__BB0_99:
	ld.f32 	%f493, [%rd44+4];
	st.f32 	[%rd45+4], %f493;
	bra.uni 	$L__BB0_101;
$L__BB0_100:
	ld.f32 	%f494, [%rd82+4];
	st.f32 	[%rd83+4], %f494;
$L__BB0_101:
	setp.eq.s32 	%p100, %r1, 0;
	@%p100 bra 	$L__BB0_108;
	setp.eq.s32 	%p101, %r1, %r17;
	@%p101 bra 	$L__BB0_107;
	setp.eq.s32 	%p102, %r2, 0;
	@%p102 bra 	$L__BB0_106;
	setp.ne.s32 	%p103, %r2, %r58;
	@%p103 bra 	$L__BB0_109;
	mul.wide.s32 	%rd193, %r59, 4;
	add.s64 	%rd194, %rd104, %rd193;
	ld.f32 	%f495, [%rd194+8];
	st.f32 	[%rd45+8], %f495;
	bra.uni 	$L__BB0_109;
$L__BB0_106:
	ld.f32 	%f496, [%rd46+8];
	st.f32 	[%rd47+8], %f496;
	bra.uni 	$L__BB0_109;
$L__BB0_107:
	ld.f32 	%f497, [%rd44+8];
	st.f32 	[%rd45+8], %f497;
	bra.uni 	$L__BB0_109;
$L__BB0_108:
	ld.f32 	%f498, [%rd82+8];
	st.f32 	[%rd83+8], %f498;
$L__BB0_109:
	bar.sync 	0;
	@%p73 bra 	$L__BB0_111;
	ld.param.u64 	%rd202, [_Z6evolvePfS_S_S_S_iiiffff_param_2];
	ld.f32 	%f499, [%rd45];
	cvta.to.global.u64 	%rd195, %rd202;
	add.s64 	%rd197, %rd195, %rd145;
	st.global.f32 	[%rd197], %f499;
	ld.f32 	%f500, [%rd45+4];
	st.global.f32 	[%rd197+4], %f500;
	ld.f32 	%f501, [%rd45+8];
	st.global.f32 	[%rd197+8], %f501;
$L__BB0_111:
	{ // callseq 36, 0
	.param .b64 param0;
	st.param.b64 	[param0], %rd159;
	call.uni 
	free, 
	(
	param0
	);
	} // callseq 36
	{ // callseq 37, 0
	.param .b64 param0;
	st.param.b64 	[param0], %rd160;
	call.uni 
	free, 
	(
	param0
	);
	} // callseq 37
	{ // callseq 38, 0
	.param .b64 param0;
	st.param.b64 	[param0], %rd161;
	call.uni 
	free, 
	(
	param0
	);
	} // callseq 38
	{ // callseq 39, 0
	.param .b64 param0;
	st.param.b64 	[param0], %rd162;
	call.uni 
	free, 
	(
	param0
	);
	} // callseq 39
	{ // callseq 40, 0
	.param .b64 param0;
	st.param.b64 	[param0], %rd164;
	call.uni 
	free, 
	(
	param0
	);
	} // callseq 40
	bar.sync 	0;
	{ // callseq 41, 0
	.param .b64 param0;
	st.param.b64 	[param0], %rd104;
	call.uni 
	free, 
	(
	param0
	);
	} // callseq 41
	{ // callseq 42, 0
	.param .b64 param0;
	st.param.b64 	[param0], %rd105;
	call.uni 
	free, 
	(
	param0
	);
	} // callseq 42
	ret;

}
.func  (.param .b64 func_retval0) __internal_accurate_pow(
	.param .b64 __internal_accurate_pow_param_0
)
{
	.reg .pred 	%p<8>;
	.reg .b32 	%r<49>;
	.reg .b32 	%f<3>;
	.reg .b64 	%fd<109>;

	ld.param.f64 	%fd10, [__internal_accurate_pow_param_0];
	{
	.reg .b32 %temp; 
	mov.b64 	{%temp, %r46}, %fd10;
	}
	{
	.reg .b32 %temp; 
	mov.b64 	{%r45, %temp}, %fd10;
	}
	shr.u32 	%r47, %r46, 20;
	setp.gt.u32 	%p1, %r46, 1048575;
	@%p1 bra 	$L__BB1_2;
	mul.f64 	%fd11, %fd10, 0d4350000000000000;
	{
	.reg .b32 %temp; 
	mov.b64 	{%temp, %r46}, %fd11;
	}
	{
	.reg .b32 %temp; 
	mov.b64 	{%r45, %temp}, %fd11;
	}
	shr.u32 	%r16, %r46, 20;
	add.s32 	%r47, %r16, -54;
$L__BB1_2:
	add.s32 	%r48, %r47, -1023;
	and.b32  	%r17, %r46, -2146435073;
	or.b32  	%r18, %r17, 1072693248;
	mov.b64 	%fd107, {%r45, %r18};
	setp.lt.u32 	%p2, %r18, 1073127583;
	@%p2 bra 	$L__BB1_4;
	{
	.reg .b32 %temp; 
	mov.b64 	{%r19, %temp}, %fd107;
	}
	{
	.reg .b32 %temp; 
	mov.b64 	{%temp, %r20}, %fd107;
	}
	add.s32 	%r21, %r20, -1048576;
	mov.b64 	%fd107, {%r19, %r21};
	add.s32 	%r48, %r47, -1022;
$L__BB1_4:
	add.f64 	%fd12, %fd107, 0dBFF0000000000000;
	add.f64 	%fd13, %fd107, 0d3FF0000000000000;
	rcp.approx.ftz.f64 	%fd14, %fd13;
	neg.f64 	%fd15, %fd13;
	fma.rn.f64 	%fd16, %fd15, %fd14, 0d3FF0000000000000;
	fma.rn.f64 	%fd17, %fd16, %fd16, %fd16;
	fma.rn.f64 	%fd18, %fd17, %fd14, %fd14;
	mul.f64 	%fd19, %fd12, %fd18;
	fma.rn.f64 	%fd20, %fd12, %fd18, %fd19;
	mul.f64 	%fd21, %fd20, %fd20;
	fma.rn.f64 	%fd22, %fd21, 0d3EB0F5FF7D2CAFE2, 0d3ED0F5D241AD3B5A;
	fma.rn.f64 	%fd23, %fd22, %fd21, 0d3EF3B20A75488A3F;
	fma.rn.f64 	%fd24, %fd23, %fd21, 0d3F1745CDE4FAECD5;
	fma.rn.f64 	%fd25, %fd24, %fd21, 0d3F3C71C7258A578B;
	fma.rn.f64 	%fd26, %fd25, %fd21, 0d3F6249249242B910;
	fma.rn.f64 	%fd27, %fd26, %fd21, 0d3F89999999999DFB;
	sub.f64 	%fd28, %fd12, %fd20;
	add.f64 	%fd29, %fd28, %fd28;
	neg.f64 	%fd30, %fd20;
	fma.rn.f64 	%fd31, %fd30, %fd12, %fd29;
	mul.f64 	%fd32, %fd18, %fd31;
	fma.rn.f64 	%fd33, %fd21, %fd27, 0d3FB5555555555555;
	mov.f64 	%fd34, 0d3FB5555555555555;
	sub.f64 	%fd35, %fd34, %fd33;
	fma.rn.f64 	%fd36, %fd21, %fd27, %fd35;
	add.f64 	%fd37, %fd36, 0dBC46A4CB00B9E7B0;
	add.f64 	%fd38, %fd33, %fd37;
	sub.f64 	%fd39, %fd33, %fd38;
	add.f64 	%fd40, %fd37, %fd39;
	mul.rn.f64 	%fd41, %fd20, %fd20;
	neg.f64 	%fd42, %fd41;
	fma.rn.f64 	%fd43, %fd20, %fd20, %fd42;
	{
	.reg .b32 %temp; 
	mov.b64 	{%r22, %temp}, %fd32;
	}
	{
	.reg .b32 %temp; 
	mov.b64 	{%temp, %r23}, %fd32;
	}
	add.s32 	%r24, %r23, 1048576;
	mov.b64 	%fd44, {%r22, %r24};
	fma.rn.f64 	%fd45, %fd20, %fd44, %fd43;
	mul.rn.f64 	%fd46, %fd41, %fd20;
	neg.f64 	%fd47, %fd46;
	fma.rn.f64 	%fd48, %fd41, %fd20, %fd47;
	fma.rn.f64 	%fd49, %fd41, %fd32, %fd48;
	fma.rn.f64 	%fd50, %fd45, %fd20, %fd49;
	mul.rn.f64 	%fd51, %fd38, %fd46;
	neg.f64 	%fd52, %fd51;
	fma.rn.f64 	%fd53, %fd38, %fd46, %fd52;
	fma.rn.f64 	%fd54, %fd38, %fd50, %fd53;
	fma.rn.f64 	%fd55, %fd40, %fd46, %fd54;
	add.f64 	%fd56, %fd51, %fd55;
	sub.f64 	%fd57, %fd51, %fd56;
	add.f64 	%fd58, %fd55, %fd57;
	add.f64 	%fd59, %fd20, %fd56;
	sub.f64 	%fd60, %fd20, %fd59;
	add.f64 	%fd61, %fd56, %fd60;
	add.f64 	%fd62, %fd58, %fd61;
	add.f64 	%fd63, %fd32, %fd62;
	add.f64 	%fd64, %fd59, %fd63;
	sub.f64 	%fd65, %fd59, %fd64;
	add.f64 	%fd66, %fd63, %fd65;
	xor.b32  	%r25, %r48, -2147483648;
	mov.b32 	%r26, 1127219200;
	mov.b64 	%fd67, {%r25, %r26};
	mov.b32 	%r27, -2147483648;
	mov.b64 	%fd68, {%r27, %r26};
	sub.f64 	%fd69, %fd67, %fd68;
	fma.rn.f64 	%fd70, %fd69, 0d3FE62E42FEFA39EF, %fd64;
	fma.rn.f64 	%fd71, %fd69, 0dBFE62E42FEFA39EF, %fd70;
	sub.f64 	%fd72, %fd71, %fd64;
	sub.f64 	%fd73, %fd66, %fd72;
	fma.rn.f64 	%fd74, %fd69, 0d3C7ABC9E3B39803F, %fd73;
	add.f64 	%fd75, %fd70, %fd74;
	sub.f64 	%fd76, %fd70, %fd75;
	add.f64 	%fd77, %fd74, %fd76;
	mov.f64 	%fd78, 0d4008000000000000;
	{
	.reg .b32 %temp; 
	mov.b64 	{%temp, %r28}, %fd78;
	}
	{
	.reg .b32 %temp; 
	mov.b64 	{%r29, %temp}, %fd78;
	}
	shl.b32 	%r30, %r28, 1;
	setp.gt.u32 	%p3, %r30, -33554433;
	and.b32  	%r31, %r28, -15728641;
	selp.b32 	%r32, %r31, %r28, %p3;
	mov.b64 	%fd79, {%r29, %r32};
	mul.rn.f64 	%fd80, %fd75, %fd79;
	neg.f64 	%fd81, %fd80;
	fma.rn.f64 	%fd82, %fd75, %fd79, %fd81;
	fma.rn.f64 	%fd83, %fd77, %fd79, %fd82;
	add.f64 	%fd4, %fd80, %fd83;
	sub.f64 	%fd84, %fd80, %fd4;
	add.f64 	%fd5, %fd83, %fd84;
	fma.rn.f64 	%fd85, %fd4, 0d3FF71547652B82FE, 0d4338000000000000;
	{
	.reg .b32 %temp; 
	mov.b64 	{%r13, %temp}, %fd85;
	}
	mov.f64 	%fd86, 0dC338000000000000;
	add.rn.f64 	%fd87, %fd85, %fd86;
	fma.rn.f64 	%fd88, %fd87, 0dBFE62E42FEFA39EF, %fd4;
	fma.rn.f64 	%fd89, %fd87, 0dBC7ABC9E3B39803F, %fd88;
	fma.rn.f64 	%fd90, %fd89, 0d3E5ADE1569CE2BDF, 0d3E928AF3FCA213EA;
	fma.rn.f64 	%fd91, %fd90, %fd89, 0d3EC71DEE62401315;
	fma.rn.f64 	%fd92, %fd91, %fd89, 0d3EFA01997C89EB71;
	fma.rn.f64 	%fd93, %fd92, %fd89, 0d3F2A01A014761F65;
	fma.rn.f64 	%fd94, %fd93, %fd89, 0d3F56C16C1852B7AF;
	fma.rn.f64 	%fd95, %fd94, %fd89, 0d3F81111111122322;
	fma.rn.f64 	%fd96, %fd95, %fd89, 0d3FA55555555502A1;
	fma.rn.f64 	%fd97, %fd96, %fd89, 0d3FC5555555555511;
	fma.rn.f64 	%fd98, %fd97, %fd89, 0d3FE000000000000B;
	fma.rn.f64 	%fd99, %fd98, %fd89, 0d3FF0000000000000;
	fma.rn.f64 	%fd100, %fd99, %fd89, 0d3FF0000000000000;
	{
	.reg .b32 %temp; 
	mov.b64 	{%r14, %temp}, %fd100;
	}
	{
	.reg .b32 %temp; 
	mov.b64 	{%temp, %r15}, %fd100;
	}
	shl.b32 	%r33, %r13, 20;
	add.s32 	%r34, %r33, %r15;
	mov.b64 	%fd108, {%r14, %r34};
	{
	.reg .b32 %temp; 
	mov.b64 	{%temp, %r35}, %fd4;
	}
	mov.b32 	%f2, %r35;
	abs.f32 	%f1, %f2;
	setp.lt.f32 	%p4, %f1, 0f4086232B;
	@%p4 bra 	$L__BB1_7;
	setp.lt.f64 	%p5, %fd4, 0d0000000000000000;
	add.f64 	%fd101, %fd4, 0d7FF0000000000000;
	selp.f64 	%fd108, 0d0000000000000000, %fd101, %p5;
	setp.geu.f32 	%p6, %f1, 0f40874800;
	@%p6 bra 	$L__BB1_7;
	shr.u32 	%r36, %r13, 31;
	add.s32 	%r37, %r13, %r36;
	shr.s32 	%r38, %r37, 1;
	shl.b32 	%r39, %r38, 20;
	add.s32 	%r40, %r15, %r39;
	mov.b64 	%fd102, {%r14, %r40};
	sub.s32 	%r41, %r13, %r38;
	shl.b32 	%r42, %r41, 20;
	add.s32 	%r43, %r42, 1072693248;
	mov.b32 	%r44, 0;
	mov.b64 	%fd103, {%r44, %r43};
	mul.f64 	%fd108, %fd103, %fd102;
$L__BB1_7:
	abs.f64 	%fd104, %fd108;
	setp.eq.f64 	%p7, %fd104, 0d7FF0000000000000;
	fma.rn.f64 	%fd105, %fd108, %fd5, %fd108;
	selp.f64 	%fd106, %fd108, %fd105, %p7;
	st.param.f64 	[func_retval0], %fd106;
	ret;

}


// ===== COMPILED SASS (sm_100) =====

	.target	sm_100

	.elftype	@"ET_EXEC"


//--------------------- .note.nv.tkinfo           --------------------------
	.section	.note.nv.tkinfo,"",@"SHT_NOTE"
	.sectionflags	@"SHF_NOTE_NV_TKINFO"
	.tkinfo
        /*0018*/ 	.word	0x00000002
        /*0030*/ 	.string	""
        /*0030*/ 	.string	"ptxas"
        /*0030*/ 	.string	"Cuda compilation tools, release 13.0, V13.0.88"
        /*0030*/ 	.string	"Build cuda_13.0.r13.0/compiler.36424714_0"
        /*0030*/ 	.string	"-arch sm_100 -m 64 "



//--------------------- .note.nv.cuinfo           --------------------------
	.section	.note.nv.cuinfo,"",@"SHT_NOTE"
	.sectionflags	@"SHF_NOTE_NV_CUINFO"
        /*0018*/ 	.short	0x0002
        /*001a*/ 	.short	0x0064
        /*001c*/ 	.short	0x0082
	.zero		2


//--------------------- .nv.info                  --------------------------
	.section	.nv.info,"",@"SHT_CUDA_INFO"
	.align	4


	//----- nvinfo : EIATTR_REGCOUNT
	.align		4
        /*0000*/ 	.byte	0x04, 0x2f
        /*0002*/ 	.short	(.L_1 - .L_0)
	.align		4
.L_0:
        /*0004*/ 	.word	index@(_Z6evolvePfS_S_S_S_iiiffff)
        /*0008*/ 	.word	0x00000056


	//----- nvinfo : EIATTR_FRAME_SIZE
	.align		4
.L_1:
        /*000c*/ 	.byte	0x04, 0x11
        /*000e*/ 	.short	(.L_3 - .L_2)
	.align		4
.L_2:
        /*0010*/ 	.word	index@($_Z6evolvePfS_S_S_S_iiiffff$__internal_accurate_pow)
        /*0014*/ 	.word	0x00000000


	//----- nvinfo : EIATTR_FRAME_SIZE
	.align		4
.L_3:
        /*0018*/ 	.byte	0x04, 0x11
        /*001a*/ 	.short	(.L_5 - .L_4)
	.align		4
.L_4:
        /*001c*/ 	.word	index@($__internal_3_$__cuda_sm3x_div_rn_noftz_f32_slowpath)
        /*0020*/ 	.word	0x00000000


	//----- nvinfo : EIATTR_FRAME_SIZE
	.align		4
.L_5:
        /*0024*/ 	.byte	0x04, 0x11
        /*0026*/ 	.short	(.L_7 - .L_6)
	.align		4
.L_6:
        /*0028*/ 	.word	index@($__internal_2_$__cuda_sm20_dsqrt_rn_f64_mediumpath_v1)
        /*002c*/ 	.word	0x00000000


	//----- nvinfo : EIATTR_FRAME_SIZE
	.align		4
.L_7:
        /*0030*/ 	.byte	0x04, 0x11
        /*0032*/ 	.short	(.L_9 - .L_8)
	.align		4
.L_8:
        /*0034*/ 	.word	index@($__internal_1_$__cuda_sm20_div_rn_f64_full)
        /*0038*/ 	.word	0x00000000


	//----- nvinfo : EIATTR_FRAME_SIZE
	.align		4
.L_9:
        /*003c*/ 	.byte	0x04, 0x11
        /*003e*/ 	.short	(.L_11 - .L_10)
	.align		4
.L_10:
        /*0040*/ 	.word	index@($__internal_0_$__cuda_sm20_dblrcp_rn_slowpath_v3)
        /*0044*/ 	.word	0x00000000


	//----- nvinfo : EIATTR_FRAME_SIZE
	.align		4
.L_11:
        /*0048*/ 	.byte	0x04, 0x11
        /*004a*/ 	.short	(.L_13 - .L_12)
	.align		4
.L_12:
        /*004c*/ 	.word	index@(_Z6evolvePfS_S_S_S_iiiffff)
        /*0050*/ 	.word	0x00000000


	//----- nvinfo : EIATTR_MIN_STACK_SIZE
	.align		4
.L_13:
        /*0054*/ 	.byte	0x04, 0x12
        /*0056*/ 	.short	(.L_15 - .L_14)
	.align		4
.L_14:
        /*0058*/ 	.word	index@(_Z6evolvePfS_S_S_S_iiiffff)
        /*005c*/ 	.word	0x00000000
.L_15:


//--------------------- .nv.compat                --------------------------
	.section	.nv.compat,"",@"SHT_CUDA_COMPAT_INFO"
	.align	4
        /*0000*/ 	.byte	0x02, 0x09, 0x00, 0x00, 0x02, 0x02, 0x01, 0x00, 0x02, 0x05, 0x05, 0x00, 0x03, 0x07, 0x01, 0x01
        /*0010*/ 	.byte	0x02, 0x03, 0x00, 0x00, 0x02, 0x06, 0x01, 0x00, 0x04, 0x0b, 0x08, 0x00, 0x01, 0x00, 0x00, 0x00
        /*0020*/ 	.byte	0x00, 0x00, 0x00, 0x00


//--------------------- .nv.info._Z6evolvePfS_S_S_S_iiiffff --------------------------
	.section	.nv.info._Z6evolvePfS_S_S_S_iiiffff,"",@"SHT_CUDA_INFO"
	.sectionflags	@""
	.align	4


	//----- nvinfo : EIATTR_CUDA_API_VERSION
	.align		4
        /*0000*/ 	.byte	0x04, 0x37
        /*0002*/ 	.short	(.L_17 - .L_16)
.L_16:
        /*0004*/ 	.word	0x00000082


	//----- nvinfo : EIATTR_KPARAM_INFO
	.align		4
.L_17:
        /*0008*/ 	.byte	0x04, 0x17
        /*000a*/ 	.short	(.L_19 - .L_18)
.L_18:
        /*000c*/ 	.word	0x00000000
        /*0010*/ 	.short	0x000b
        /*0012*/ 	.short	0x0040
        /*0014*/ 	.byte	0x00, 0xf0, 0x11, 0x00


	//----- nvinfo : EIATTR_KPARAM_INFO
	.align		4
.L_19:
        /*0018*/ 	.byte	0x04, 0x17
        /*001a*/ 	.short	(.L_21 - .L_20)
.L_20:
        /*001c*/ 	.word	0x00000000
        /*0020*/ 	.short	0x000a
        /*0022*/ 	.short	0x003c
        /*0024*/ 	.byte	0x00, 0xf0, 0x11, 0x00


	//----- nvinfo : EIATTR_KPARAM_INFO
	.align		4
.L_21:
        /*0028*/ 	.byte	0x04, 0x17
        /*002a*/ 	.short	(.L_23 - .L_22)
.L_22:
        /*002c*/ 	.word	0x00000000
        /*0030*/ 	.short	0x0009
        /*0032*/ 	.short	0x0038
        /*0034*/ 	.byte	0x00, 0xf0, 0x11, 0x00


	//----- nvinfo : EIATTR_KPARAM_INFO
	.align		4
.L_23:
        /*0038*/ 	.byte	0x04, 0x17
        /*003a*/ 	.short	(.L_25 - .L_24)
.L_24:
        /*003c*/ 	.word	0x00000000
        /*0040*/ 	.short	0x0008
        /*0042*/ 	.short	0x0034
        /*0044*/ 	.byte	0x00, 0xf0, 0x11, 0x00


	//----- nvinfo : EIATTR_KPARAM_INFO
	.align		4
.L_25:
        /*0048*/ 	.byte	0x04, 0x17
        /*004a*/ 	.short	(.L_27 - .L_26)
.L_26:
        /*004c*/ 	.word	0x00000000
        /*0050*/ 	.short	0x0007
        /*0052*/ 	.short	0x0030
        /*0054*/ 	.byte	0x00, 0xf0, 0x11, 0x00


	//----- nvinfo : EIATTR_KPARAM_INFO
	.align		4
.L_27:
        /*0058*/ 	.byte	0x04, 0x17
        /*005a*/ 	.short	(.L_29 - .L_28)
.L_28:
        /*005c*/ 	.word	0x00000000
        /*0060*/ 	.short	0x0006
        /*0062*/ 	.short	0x002c
        /*0064*/ 	.byte	0x00, 0xf0, 0x11, 0x00


	//----- nvinfo : EIATTR_KPARAM_INFO
	.align		4
.L_29:
        /*0068*/ 	.byte	0x04, 0x17
        /*006a*/ 	.short	(.L_31 - .L_30)
.L_30:
        /*006c*/ 	.word	0x00000000
        /*0070*/ 	.short	0x0005
        /*0072*/ 	.short	0x0028
        /*0074*/ 	.byte	0x00, 0xf0, 0x11, 0x00


	//----- nvinfo : EIATTR_KPARAM_INFO
	.align		4
.L_31:
        /*0078*/ 	.byte	0x04, 0x17
        /*007a*/ 	.short	(.L_33 - .L_32)
.L_32:
        /*007c*/ 	.word	0x00000000
        /*0080*/ 	.short	0x0004
        /*0082*/ 	.short	0x0020
        /*0084*/ 	.byte	0x00, 0xf5, 0x21, 0x00


	//----- nvinfo : EIATTR_KPARAM_INFO
	.align		4
.L_33:
        /*0088*/ 	.byte	0x04, 0x17
        /*008a*/ 	.short	(.L_35 - .L_34)
.L_34:
        /*008c*/ 	.word	0x00000000
        /*0090*/ 	.short	0x0003
        /*0092*/ 	.short	0x0018
        /*0094*/ 	.byte	0x00, 0xf5, 0x21, 0x00


	//----- nvinfo : EIATTR_KPARAM_INFO
	.align		4
.L_35:
        /*0098*/ 	.byte	0x04, 0x17
        /*009a*/ 	.short	(.L_37 - .L_36)
.L_36:
        /*009c*/ 	.word	0x00000000
        /*00a0*/ 	.short	0x0002
        /*00a2*/ 	.short	0x0010
        /*00a4*/ 	.byte	0x00, 0xf5, 0x21, 0x00


	//----- nvinfo : EIATTR_KPARAM_INFO
	.align		4
.L_37:
        /*00a8*/ 	.byte	0x04, 0x17
        /*00aa*/ 	.short	(.L_39 - .L_38)
.L_38:
        /*00ac*/ 	.word	0x00000000
        /*00b0*/ 	.short	0x0001
        /*00b2*/ 	.short	0x0008
        /*00b4*/ 	.byte	0x00, 0xf5, 0x21, 0x00


	//----- nvinfo : EIATTR_KPARAM_INFO
	.align		4
.L_39:
        /*00b8*/ 	.byte	0x04, 0x17
        /*00ba*/ 	.short	(.L_41 - .L_40)
.L_40:
        /*00bc*/ 	.word	0x00000000
        /*00c0*/ 	.short	0x0000
        /*00c2*/ 	.short	0x0000
        /*00c4*/ 	.byte	0x00, 0xf5, 0x21, 0x00


	//----- nvinfo : EIATTR_SPARSE_MMA_MASK
	.align		4
.L_41:
        /*00c8*/ 	.byte	0x03, 0x50
        /*00ca*/ 	.short	0x0000


	//----- nvinfo : EIATTR_MAXREG_COUNT
	.align		4
        /*00cc*/ 	.byte	0x03, 0x1b
        /*00ce*/ 	.short	0x00ff


	//----- nvinfo : EIATTR_NUM_BARRIERS
	.align		4
        /*00d0*/ 	.byte	0x02, 0x4c
        /*00d2*/ 	.byte	0x01
	.zero		1


	//----- nvinfo : EIATTR_EXTERNS
	.align		4
        /*00d4*/ 	.byte	0x04, 0x0f
        /*00d6*/ 	.short	(.L_43 - .L_42)


	//   ....[0]....
	.align		4
.L_42:
        /*00d8*/ 	.word	index@(malloc)


	//   ....[1]....
	.align		4
        /*00dc*/ 	.word	index@(free)


	//----- nvinfo : EIATTR_MERCURY_ISA_VERSION
	.align		4
.L_43:
        /*00e0*/ 	.byte	0x03, 0x5f
        /*00e2*/ 	.short	0x0101


	//----- nvinfo : EIATTR_VRC_CTA_INIT_COUNT
	.align		4
        /*00e4*/ 	.byte	0x02, 0x4a
	.zero		1
	.zero		1


	//----- nvinfo : EIATTR_SYSCALL_OFFSETS
	.align		4
        /*00e8*/ 	.byte	0x04, 0x46
        /*00ea*/ 	.short	(.L_45 - .L_44)


	//   ....[0]....
.L_44:
        /*00ec*/ 	.word	0x000000f0


	//   ....[1]....
        /*00f0*/ 	.word	0x00000160


	//   ....[2]....
        /*00f4*/ 	.word	0x000001d0


	//   ....[3]....
        /*00f8*/ 	.word	0x00000240


	//   ....[4]....
        /*00fc*/ 	.word	0x000002b0


	//   ....[5]....
        /*0100*/ 	.word	0x00000320


	//   ....[6]....
        /*0104*/ 	.word	0x00000390


	//   ....[7]....
        /*0108*/ 	.word	0x00000400


	//   ....[8]....
        /*010c*/ 	.word	0x00000470


	//   ....[9]....
        /*0110*/ 	.word	0x000004e0


	//   ....[10]....
        /*0114*/ 	.word	0x00000550


	//   ....[11]....
        /*0118*/ 	.word	0x000005c0


	//   ....[12]....
        /*011c*/ 	.word	0x00000630


	//   ....[13]....
        /*0120*/ 	.word	0x000006a0


	//   ....[14]....
        /*0124*/ 	.word	0x00000770


	//   ....[15]....
        /*0128*/ 	.word	0x000007e0


	//   ....[16]....
        /*012c*/ 	.word	0x00005910


	//   ....[17]....
        /*0130*/ 	.word	0x00005960


	//   ....[18]....
        /*0134*/ 	.word	0x000059b0


	//   ....[19]....
        /*0138*/ 	.word	0x00005a00


	//   ....[20]....
        /*013c*/ 	.word	0x00005a50


	//   ....[21]....
        /*0140*/ 	.word	0x00005aa0


	//   ....[22]....
        /*0144*/ 	.word	0x00005af0


	//   ....[23]....
        /*0148*/ 	.word	0x00005b40


	//   ....[24]....
        /*014c*/ 	.word	0x00005b90


	//   ....[25]....
        /*0150*/ 	.word	0x00005be0


	//   ....[26]....
        /*0154*/ 	.word	0x00005c30


	//   ....[27]....
        /*0158*/ 	.word	0x00005c80


	//   ....[28]....
        /*015c*/ 	.word	0x00005cd0


	//   ....[29]....
        /*0160*/ 	.word	0x00006490


	//   ....[30]....
        /*0164*/ 	.word	0x00006540


	//   ....[31]....
        /*0168*/ 	.word	0x000065f0


	//   ....[32]....
        /*016c*/ 	.word	0x000066a0


	//   ....[33]....
        /*0170*/ 	.word	0x000067a0


	//   ....[34]....
        /*0174*/ 	.word	0x00008f60


	//   ....[35]....
        /*0178*/ 	.word	0x00008fb0


	//   ....[36]....
        /*017c*/ 	.word	0x00009000


	//   ....[37]....
        /*0180*/ 	.word	0x00009050


	//   ....[38]....
        /*0184*/ 	.word	0x000090a0


	//   ....[39]....
        /*0188*/ 	.word	0x00009110


	//   ....[40]....
        /*018c*/ 	.word	0x00009160


	//----- nvinfo : EIATTR_EXIT_INSTR_OFFSETS
	.align		4
.L_45:
        /*0190*/ 	.byte	0x04, 0x1c
        /*0192*/ 	.short	(.L_47 - .L_46)


	//   ....[0]....
.L_46:
        /*0194*/ 	.word	0x00009170


	//----- nvinfo : EIATTR_CRS_STACK_SIZE
	.align		4
.L_47:
        /*0198*/ 	.byte	0x04, 0x1e
        /*019a*/ 	.short	(.L_49 - .L_48)
.L_48:
        /*019c*/ 	.word	0x00000000


	//----- nvinfo : EIATTR_CBANK_PARAM_SIZE
	.align		4
.L_49:
        /*01a0*/ 	.byte	0x03, 0x19
        /*01a2*/ 	.short	0x0044


	//----- nvinfo : EIATTR_PARAM_CBANK
	.align		4
        /*01a4*/ 	.byte	0x04, 0x0a
        /*01a6*/ 	.short	(.L_51 - .L_50)
	.align		4
.L_50:
        /*01a8*/ 	.word	index@(.nv.constant0._Z6evolvePfS_S_S_S_iiiffff)
        /*01ac*/ 	.short	0x0380
        /*01ae*/ 	.short	0x0044


	//----- nvinfo : EIATTR_SW_WAR
	.align		4
.L_51:
        /*01b0*/ 	.byte	0x04, 0x36
        /*01b2*/ 	.short	(.L_53 - .L_52)
.L_52:
        /*01b4*/ 	.word	0x00000008
.L_53:


//--------------------- .nv.callgraph             --------------------------
	.section	.nv.callgraph,"",@"SHT_CUDA_CALLGRAPH"
	.align	4
	.sectionentsize	8
	.align		4
        /*0000*/ 	.word	0x00000000
	.align		4
        /*0004*/ 	.word	0xffffffff
	.align		4
        /*0008*/ 	.word	index@(_Z6evolvePfS_S_S_S_iiiffff)
	.align		4
        /*000c*/ 	.word	index@(free)
	.align		4
        /*0010*/ 	.word	index@(_Z6evolvePfS_S_S_S_iiiffff)
	.align		4
        /*0014*/ 	.word	index@(malloc)
	.align		4
        /*0018*/ 	.word	0x00000000
	.align		4
        /*001c*/ 	.word	0xfffffffe
	.align		4
        /*0020*/ 	.word	0x00000000
	.align		4
        /*0024*/ 	.word	0xfffffffd
	.align		4
        /*0028*/ 	.word	0x00000000
	.align		4
        /*002c*/ 	.word	0xfffffffc


//--------------------- .nv.constant4             --------------------------
	.section	.nv.constant4,"a",@progbits
	.align	8
	.align		8
.nv.constant4:
        /*0000*/ 	.dword	malloc
	.align		8
        /*0008*/ 	.dword	free


//--------------------- .text._Z6evolvePfS_S_S_S_iiiffff --------------------------
	.section	.text._Z6evolvePfS_S_S_S_iiiffff,"ax",@progbits
	.align	128
        .global         _Z6evolvePfS_S_S_S_iiiffff
        .type           _Z6evolvePfS_S_S_S_iiiffff,@function
        .size           _Z6evolvePfS_S_S_S_iiiffff,(.L_x_206 - _Z6evolvePfS_S_S_S_iiiffff)
        .other          _Z6evolvePfS_S_S_S_iiiffff,@"STO_CUDA_ENTRY STV_DEFAULT"
_Z6evolvePfS_S_S_S_iiiffff:
.text._Z6evolvePfS_S_S_S_iiiffff:
[----:B------:R-:W0:Y:S01]  /*0000*/  LDC R1, c[0x0][0x37c] ;  /* 0x0000df00ff017b82 */ /* 0x000e220000000800 */
[----:B------:R-:W1:Y:S07]  /*0010*/  S2R R5, SR_TID.Y ;  /* 0x0000000000057919 */ /* 0x000e6e0000002200 */
[----:B------:R-:W2:Y:S01]  /*0020*/  LDC R49, c[0x0][0x360] ;  /* 0x0000d800ff317b82 */ /* 0x000ea20000000800 */
[----:B------:R-:W-:Y:S01]  /*0030*/  MOV R16, 0x0 ;  /* 0x0000000000107802 */ /* 0x000fe20000000f00 */
[----:B------:R-:W-:Y:S01]  /*0040*/  HFMA2 R4, -RZ, RZ, 0, 7.152557373046875e-07 ;  /* 0x0000000cff047431 */ /* 0x000fe200000001ff */
[----:B------:R-:W2:Y:S01]  /*0050*/  S2R R0, SR_TID.X ;  /* 0x0000000000007919 */ /* 0x000ea20000002100 */
[----:B------:R-:W3:Y:S04]  /*0060*/  LDCU.64 UR36, c[0x0][0x358] ;  /* 0x00006b00ff2477ac */ /* 0x000ee80008000a00 */
[----:B------:R-:W1:Y:S08]  /*0070*/  S2UR UR5, SR_CTAID.Y ;  /* 0x00000000000579c3 */ /* 0x000e700000002600 */
[----:B------:R-:W1:Y:S08]  /*0080*/  LDC R50, c[0x0][0x364] ;  /* 0x0000d900ff327b82 */ /* 0x000e700000000800 */
[----:B------:R-:W2:Y:S08]  /*0090*/  S2UR UR4, SR_CTAID.X ;  /* 0x00000000000479c3 */ /* 0x000eb00000002500 */
[----:B------:R4:W0:Y:S01]  /*00a0*/  LDC.64 R2, c[0x4][R16] ;  /* 0x0100000010027b82 */ /* 0x0008220000000a00 */
[----:B-1----:R-:W-:-:S02]  /*00b0*/  IMAD R50, R50, UR5, R5 ;  /* 0x0000000532327c24 */ /* 0x002fc4000f8e0205 */
[----:B------:R-:W-:Y:S02]  /*00c0*/  IMAD.MOV.U32 R5, RZ, RZ, RZ ;  /* 0x000000ffff057224 */ /* 0x000fe400078e00ff */
[----:B--234-:R-:W-:-:S07]  /*00d0*/  IMAD R49, R49, UR4, R0 ;  /* 0x0000000431317c24 */ /* 0x01cfce000f8e0200 */
[----:B------:R-:W-:-:S07]  /*00e0*/  LEPC R20, `(.L_x_0) ;  /* 0x000000001014794e */ /* 0x000fce0000000000 */
[----:B0-----:R-:W-:Y:S05]  /*00f0*/  CALL.ABS.NOINC R2 ;  /* 0x0000000002007343 */ /* 0x001fea0003c00000 */
.L_x_0:
[----:B------:R0:W1:Y:S01]  /*0100*/  LDC.64 R2, c[0x4][R16] ;  /* 0x0100000010027b82 */ /* 0x0000620000000a00 */
[----:B------:R-:W-:Y:S01]  /*0110*/  MOV R40, R4 ;  /* 0x0000000400287202 */ /* 0x000fe20000000f00 */
[----:B------:R-:W-:Y:S02]  /*0120*/  HFMA2 R4, -RZ, RZ, 0, 7.152557373046875e-07 ;  /* 0x0000000cff047431 */ /* 0x000fe400000001ff */
[----:B------:R-:W-:Y:S02]  /*0130*/  IMAD.MOV.U32 R41, RZ, RZ, R5 ;  /* 0x000000ffff297224 */ /* 0x000fe400078e0005 */
[----:B------:R-:W-:-:S07]  /*0140*/  IMAD.MOV.U32 R5, RZ, RZ, RZ ;  /* 0x000000ffff057224 */ /* 0x000fce00078e00ff */
[----:B------:R-:W-:-:S07]  /*0150*/  LEPC R20, `(.L_x_1) ;  /* 0x000000001014794e */ /* 0x000fce0000000000 */
[----:B01----:R-:W-:Y:S05]  /*0160*/  CALL.ABS.NOINC R2 ;  /* 0x0000000002007343 */ /* 0x003fea0003c00000 */
.L_x_1:
[----:B------:R0:W1:Y:S01]  /*0170*/  LDC.64 R2, c[0x4][R16] ;  /* 0x0100000010027b82 */ /* 0x0000620000000a00 */
[----:B------:R-:W-:Y:S01]  /*0180*/  MOV R22, R4 ;  /* 0x0000000400167202 */ /* 0x000fe20000000f00 */
[----:B------:R-:W-:Y:S02]  /*0190*/  HFMA2 R4, -RZ, RZ, 0, 7.152557373046875e-07 ;  /* 0x0000000cff047431 */ /* 0x000fe400000001ff */
[----:B------:R-:W-:Y:S02]  /*01a0*/  IMAD.MOV.U32 R23, RZ, RZ, R5 ;  /* 0x000000ffff177224 */ /* 0x000fe400078e0005 */
[----:B------:R-:W-:-:S07]  /*01b0*/  IMAD.MOV.U32 R5, RZ, RZ, RZ ;  /* 0x000000ffff057224 */ /* 0x000fce00078e00ff */
[----:B------:R-:W-:-:S07]  /*01c0*/  LEPC R20, `(.L_x_2) ;  /* 0x000000001014794e */ /* 0x000fce0000000000 */
[----:B01----:R-:W-:Y:S05]  /*01d0*/  CALL.ABS.NOINC R2 ;  /* 0x0000000002007343 */ /* 0x003fea0003c00000 */
.L_x_2:
[----:B------:R0:W1:Y:S01]  /*01e0*/  LDC.64 R2, c[0x4][R16] ;  /* 0x0100000010027b82 */ /* 0x0000620000000a00 */
[----:B------:R-:W-:Y:S01]  /*01f0*/  MOV R24, R4 ;  /* 0x0000000400187202 */ /* 0x000fe20000000f00 */
[----:B------:R-:W-:Y:S02]  /*0200*/  HFMA2 R4, -RZ, RZ, 0, 7.152557373046875e-07 ;  /* 0x0000000cff047431 */ /* 0x000fe400000001ff */
[----:B------:R-:W-:Y:S02]  /*0210*/  IMAD.MOV.U32 R25, RZ, RZ, R5 ;  /* 0x000000ffff197224 */ /* 0x000fe400078e0005 */
[----:B------:R-:W-:-:S07]  /*0220*/  IMAD.MOV.U32 R5, RZ, RZ, RZ ;  /* 0x000000ffff057224 */ /* 0x000fce00078e00ff */
[----:B------:R-:W-:-:S07]  /*0230*/  LEPC R20, `(.L_x_3) ;  /* 0x000000001014794e */ /* 0x000fce0000000000 */
[----:B01----:R-:W-:Y:S05]  /*0240*/  CALL.ABS.NOINC R2 ;  /* 0x0000000002007343 */ /* 0x003fea0003c00000 */
.L_x_3:
[----:B------:R0:W1:Y:S01]  /*0250*/  LDC.64 R2, c[0x4][R16] ;  /* 0x0100000010027b82 */ /* 0x0000620000000a00 */
[----:B------:R-:W-:Y:S01]  /*0260*/  MOV R26, R4 ;  /* 0x00000004001a7202 */ /* 0x000fe20000000f00 */
[----:B------:R-:W-:Y:S02]  /*0270*/  HFMA2 R4, -RZ, RZ, 0, 7.152557373046875e-07 ;  /* 0x0000000cff047431 */ /* 0x000fe400000001ff */
[----:B------:R-:W-:Y:S02]  /*0280*/  IMAD.MOV.U32 R27, RZ, RZ, R5 ;  /* 0x000000ffff1b7224 */ /* 0x000fe400078e0005 */
[----:B------:R-:W-:-:S07]  /*0290*/  IMAD.MOV.U32 R5, RZ, RZ, RZ ;  /* 0x000000ffff057224 */ /* 0x000fce00078e00ff */
[----:B------:R-:W-:-:S07]  /*02a0*/  LEPC R20, `(.L_x_4) ;  /* 0x000000001014794e */ /* 0x000fce0000000000 */
[----:B01----:R-:W-:Y:S05]  /*02b0*/  CALL.ABS.NOINC R2 ;  /* 0x0000000002007343 */ /* 0x003fea0003c00000 */
.L_x_4:
[----:B------:R0:W1:Y:S01]  /*02c0*/  LDC.64 R2, c[0x4][R16] ;  /* 0x0100000010027b82 */ /* 0x0000620000000a00 */
[----:B------:R-:W-:Y:S01]  /*02d0*/  MOV R42, R4 ;  /* 0x00000004002a7202 */ /* 0x000fe20000000f00 */
[----:B------:R-:W-:Y:S02]  /*02e0*/  HFMA2 R4, -RZ, RZ, 0, 7.152557373046875e-07 ;  /* 0x0000000cff047431 */ /* 0x000fe400000001ff */
[----:B------:R-:W-:Y:S02]  /*02f0*/  IMAD.MOV.U32 R43, RZ, RZ, R5 ;  /* 0x000000ffff2b7224 */ /* 0x000fe400078e0005 */
[----:B------:R-:W-:-:S07]  /*0300*/  IMAD.MOV.U32 R5, RZ, RZ, RZ ;  /* 0x000000ffff057224 */ /* 0x000fce00078e00ff */
[----:B------:R-:W-:-:S07]  /*0310*/  LEPC R20, `(.L_x_5) ;  /* 0x000000001014794e */ /* 0x000fce0000000000 */
[----:B01----:R-:W-:Y:S05]  /*0320*/  CALL.ABS.NOINC R2 ;  /* 0x0000000002007343 */ /* 0x003fea0003c00000 */
.L_x_5:
[----:B------:R0:W1:Y:S01]  /*0330*/  LDC.64 R2, c[0x4][R16] ;  /* 0x0100000010027b82 */ /* 0x0000620000000a00 */
[----:B------:R-:W-:Y:S01]  /*0340*/  MOV R28, R4 ;  /* 0x00000004001c7202 */ /* 0x000fe20000000f00 */
[----:B------:R-:W-:Y:S02]  /*0350*/  HFMA2 R4, -RZ, RZ, 0, 7.152557373046875e-07 ;  /* 0x0000000cff047431 */ /* 0x000fe400000001ff */
[----:B------:R-:W-:Y:S02]  /*0360*/  IMAD.MOV.U32 R29, RZ, RZ, R5 ;  /* 0x000000ffff1d7224 */ /* 0x000fe400078e0005 */
[----:B------:R-:W-:-:S07]  /*0370*/  IMAD.MOV.U32 R5, RZ, RZ, RZ ;  /* 0x000000ffff057224 */ /* 0x000fce00078e00ff */
[----:B------:R-:W-:-:S07]  /*0380*/  LEPC R20, `(.L_x_6) ;  /* 0x000000001014794e */ /* 0x000fce0000000000 */
[----:B01----:R-:W-:Y:S05]  /*0390*/  CALL.ABS.NOINC R2 ;  /* 0x0000000002007343 */ /* 0x003fea0003c00000 */
.L_x_6:
[----:B------:R0:W1:Y:S01]  /*03a0*/  LDC.64 R2, c[0x4][R16] ;  /* 0x0100000010027b82 */ /* 0x0000620000000a00 */
[----:B------:R-:W-:Y:S01]  /*03b0*/  MOV R30, R4 ;  /* 0x00000004001e7202 */ /* 0x000fe20000000f00 */
[----:B------:R-:W-:Y:S02]  /*03c0*/  HFMA2 R4, -RZ, RZ, 0, 7.152557373046875e-07 ;  /* 0x0000000cff047431 */ /* 0x000fe400000001ff */
[----:B------:R-:W-:Y:S02]  /*03d0*/  IMAD.MOV.U32 R31, RZ, RZ, R5 ;  /* 0x000000ffff1f7224 */ /* 0x000fe400078e0005 */
[----:B------:R-:W-:-:S07]  /*03e0*/  IMAD.MOV.U32 R5, RZ, RZ, RZ ;  /* 0x000000ffff057224 */ /* 0x000fce00078e00ff */
[----:B------:R-:W-:-:S07]  /*03f0*/  LEPC R20, `(.L_x_7) ;  /* 0x000000001014794e */ /* 0x000fce0000000000 */
[----:B01----:R-:W-:Y:S05]  /*0400*/  CALL.ABS.NOINC R2 ;  /* 0x0000000002007343 */ /* 0x003fea0003c00000 */
.L_x_7:
[----:B------:R0:W1:Y:S01]  /*0410*/  LDC.64 R2, c[0x4][R16] ;  /* 0x0100000010027b82 */ /* 0x0000620000000a00 */
[----:B------:R-:W-:Y:S01]  /*0420*/  MOV R32, R4 ;  /* 0x0000000400207202 */ /* 0x000fe20000000f00 */
[----:B------:R-:W-:Y:S02]  /*0430*/  HFMA2 R4, -RZ, RZ, 0, 7.152557373046875e-07 ;  /* 0x0000000cff047431 */ /* 0x000fe400000001ff */
[----:B------:R-:W-:Y:S02]  /*0440*/  IMAD.MOV.U32 R33, RZ, RZ, R5 ;  /* 0x000000ffff217224 */ /* 0x000fe400078e0005 */
[----:B------:R-:W-:-:S07]  /*0450*/  IMAD.MOV.U32 R5, RZ, RZ, RZ ;  /* 0x000000ffff057224 */ /* 0x000fce00078e00ff */
[----:B------:R-:W-:-:S07]  /*0460*/  LEPC R20, `(.L_x_8) ;  /* 0x000000001014794e */ /* 0x000fce0000000000 */
[----:B01----:R-:W-:Y:S05]  /*0470*/  CALL.ABS.NOINC R2 ;  /* 0x0000000002007343 */ /* 0x003fea0003c00000 */
.L_x_8:
[----:B------:R0:W1:Y:S01]  /*0480*/  LDC.64 R2, c[0x4][R16] ;  /* 0x0100000010027b82 */ /* 0x0000620000000a00 */
[----:B------:R-:W-:Y:S01]  /*0490*/  MOV R34, R4 ;  /* 0x0000000400227202 */ /* 0x000fe20000000f00 */
[----:B------:R-:W-:Y:S02]  /*04a0*/  HFMA2 R4, -RZ, RZ, 0, 2.1457672119140625e-06 ;  /* 0x00000024ff047431 */ /* 0x000fe400000001ff */
[----:B------:R-:W-:Y:S02]  /*04b0*/  IMAD.MOV.U32 R35, RZ, RZ, R5 ;  /* 0x000000ffff237224 */ /* 0x000fe400078e0005 */
[----:B------:R-:W-:-:S07]  /*04c0*/  IMAD.MOV.U32 R5, RZ, RZ, RZ ;  /* 0x000000ffff057224 */ /* 0x000fce00078e00ff */
[----:B------:R-:W-:-:S07]  /*04d0*/  LEPC R20, `(.L_x_9) ;  /* 0x000000001014794e */ /* 0x000fce0000000000 */
[----:B01----:R-:W-:Y:S05]  /*04e0*/  CALL.ABS.NOINC R2 ;  /* 0x0000000002007343 */ /* 0x003fea0003c00000 */
.L_x_9:
[----:B------:R0:W1:Y:S01]  /*04f0*/  LDC.64 R2, c[0x4][R16] ;  /* 0x0100000010027b82 */ /* 0x0000620000000a00 */
[----:B------:R-:W-:Y:S01]  /*0500*/  MOV R36, R4 ;  /* 0x0000000400247202 */ /* 0x000fe20000000f00 */
[----:B------:R-:W-:Y:S02]  /*0510*/  HFMA2 R4, -RZ, RZ, 0, 2.1457672119140625e-06 ;  /* 0x00000024ff047431 */ /* 0x000fe400000001ff */
[----:B------:R-:W-:Y:S02]  /*0520*/  IMAD.MOV.U32 R37, RZ, RZ, R5 ;  /* 0x000000ffff257224 */ /* 0x000fe400078e0005 */
[----:B------:R-:W-:-:S07]  /*0530*/  IMAD.MOV.U32 R5, RZ, RZ, RZ ;  /* 0x000000ffff057224 */ /* 0x000fce00078e00ff */
[----:B------:R-:W-:-:S07]  /*0540*/  LEPC R20, `(.L_x_10) ;  /* 0x000000001014794e */ /* 0x000fce0000000000 */
[----:B01----:R-:W-:Y:S05]  /*0550*/  CALL.ABS.NOINC R2 ;  /* 0x0000000002007343 */ /* 0x003fea0003c00000 */
.L_x_10:
[----:B------:R0:W1:Y:S01]  /*0560*/  LDC.64 R2, c[0x4][R16] ;  /* 0x0100000010027b82 */ /* 0x0000620000000a00 */
[----:B------:R-:W-:Y:S01]  /*0570*/  MOV R38, R4 ;  /* 0x0000000400267202 */ /* 0x000fe20000000f00 */
[----:B------:R-:W-:Y:S02]  /*0580*/  HFMA2 R4, -RZ, RZ, 0, 2.1457672119140625e-06 ;  /* 0x00000024ff047431 */ /* 0x000fe400000001ff */
[----:B------:R-:W-:Y:S02]  /*0590*/  IMAD.MOV.U32 R39, RZ, RZ, R5 ;  /* 0x000000ffff277224 */ /* 0x000fe400078e0005 */
[----:B------:R-:W-:-:S07]  /*05a0*/  IMAD.MOV.U32 R5, RZ, RZ, RZ ;  /* 0x000000ffff057224 */ /* 0x000fce00078e00ff */
[----:B------:R-:W-:-:S07]  /*05b0*/  LEPC R20, `(.L_x_11) ;  /* 0x000000001014794e */ /* 0x000fce0000000000 */
[----:B01----:R-:W-:Y:S05]  /*05c0*/  CALL.ABS.NOINC R2 ;  /* 0x0000000002007343 */ /* 0x003fea0003c00000 */
.L_x_11:
[----:B------:R0:W1:Y:S01]  /*05d0*/  LDC.64 R2, c[0x4][R16] ;  /* 0x0100000010027b82 */ /* 0x0000620000000a00 */
[----:B------:R-:W-:Y:S01]  /*05e0*/  MOV R48, R4 ;  /* 0x0000000400307202 */ /* 0x000fe20000000f00 */
[----:B------:R-:W-:Y:S02]  /*05f0*/  HFMA2 R4, -RZ, RZ, 0, 2.1457672119140625e-06 ;  /* 0x00000024ff047431 */ /* 0x000fe400000001ff */
[----:B------:R-:W-:Y:S02]  /*0600*/  IMAD.MOV.U32 R47, RZ, RZ, R5 ;  /* 0x000000ffff2f7224 */ /* 0x000fe400078e0005 */
[----:B------:R-:W-:-:S07]  /*0610*/  IMAD.MOV.U32 R5, RZ, RZ, RZ ;  /* 0x000000ffff057224 */ /* 0x000fce00078e00ff */
[----:B------:R-:W-:-:S07]  /*0620*/  LEPC R20, `(.L_x_12) ;  /* 0x000000001014794e */ /* 0x000fce0000000000 */
[----:B01----:R-:W-:Y:S05]  /*0630*/  CALL.ABS.NOINC R2 ;  /* 0x0000000002007343 */ /* 0x003fea0003c00000 */
.L_x_12:
[----:B------:R0:W1:Y:S01]  /*0640*/  LDC.64 R2, c[0x4][R16] ;  /* 0x0100000010027b82 */ /* 0x0000620000000a00 */
[----:B------:R-:W-:Y:S01]  /*0650*/  MOV R46, R4 ;  /* 0x00000004002e7202 */ /* 0x000fe20000000f00 */
[----:B------:R-:W-:Y:S02]  /*0660*/  HFMA2 R4, -RZ, RZ, 0, 2.1457672119140625e-06 ;  /* 0x00000024ff047431 */ /* 0x000fe400000001ff */
[----:B------:R-:W-:Y:S02]  /*0670*/  IMAD.MOV.U32 R45, RZ, RZ, R5 ;  /* 0x000000ffff2d7224 */ /* 0x000fe400078e0005 */
[----:B------:R-:W-:-:S07]  /*0680*/  IMAD.MOV.U32 R5, RZ, RZ, RZ ;  /* 0x000000ffff057224 */ /* 0x000fce00078e00ff */
[----:B------:R-:W-:-:S07]  /*0690*/  LEPC R20, `(.L_x_13) ;  /* 0x000000001014794e */ /* 0x000fce0000000000 */
[----:B01----:R-:W-:Y:S05]  /*06a0*/  CALL.ABS.NOINC R2 ;  /* 0x0000000002007343 */ /* 0x003fea0003c00000 */
.L_x_13:
[----:B------:R-:W0:Y:S01]  /*06b0*/  LDC R51, c[0x0][0x3b0] ;  /* 0x0000ec00ff337b82 */ /* 0x000e220000000800 */
[----:B------:R-:W1:Y:S01]  /*06c0*/  LDCU.64 UR4, c[0x0][0x3a8] ;  /* 0x00007500ff0477ac */ /* 0x000e620008000a00 */
[----:B------:R-:W-:Y:S01]  /*06d0*/  MOV R44, R4 ;  /* 0x00000004002c7202 */ /* 0x000fe20000000f00 */
[----:B------:R-:W-:-:S05]  /*06e0*/  IMAD.MOV.U32 R2, RZ, RZ, R5 ;  /* 0x000000ffff027224 */ /* 0x000fca00078e0005 */
[----:B------:R2:W3:Y:S01]  /*06f0*/  LDC.64 R6, c[0x4][R16] ;  /* 0x0100000010067b82 */ /* 0x0004e20000000a00 */
[----:B-1----:R-:W-:-:S06]  /*0700*/  UIMAD UR4, UR5, UR4, URZ ;  /* 0x00000004050472a4 */ /* 0x002fcc000f8e02ff */
[----:B0-----:R-:W-:-:S04]  /*0710*/  IMAD R51, R51, UR4, RZ ;  /* 0x0000000433337c24 */ /* 0x001fc8000f8e02ff */
[----:B------:R-:W-:-:S04]  /*0720*/  IMAD R54, R51, 0x3, RZ ;  /* 0x0000000333367824 */ /* 0x000fc800078e02ff */
[----:B------:R-:W-:-:S04]  /*0730*/  IMAD.WIDE R52, R54, 0x4, RZ ;  /* 0x0000000436347825 */ /* 0x000fc800078e02ff */
[----:B------:R-:W-:Y:S01]  /*0740*/  IMAD.MOV.U32 R5, RZ, RZ, R53 ;  /* 0x000000ffff057224 */ /* 0x000fe200078e0035 */
[----:B--23--:R-:W-:-:S07]  /*0750*/  MOV R4, R52 ;  /* 0x0000003400047202 */ /* 0x00cfce0000000f00 */
[----:B------:R-:W-:-:S07]  /*0760*/  LEPC R20, `(.L_x_14) ;  /* 0x000000001014794e */ /* 0x000fce0000000000 */
[----:B------:R-:W-:Y:S05]  /*0770*/  CALL.ABS.NOINC R6 ;  /* 0x0000000006007343 */ /* 0x000fea0003c00000 */
.L_x_14:
[----:B------:R-:W0:Y:S01]  /*0780*/  LDC.64 R16, c[0x4][R16] ;  /* 0x0100000010107b82 */ /* 0x000e220000000a00 */
[----:B------:R-:W-:Y:S01]  /*0790*/  MOV R18, R4 ;  /* 0x0000000400127202 */ /* 0x000fe20000000f00 */
[----:B------:R-:W-:Y:S01]  /*07a0*/  IMAD.MOV.U32 R19, RZ, RZ, R5 ;  /* 0x000000ffff137224 */ /* 0x000fe200078e0005 */
[----:B------:R-:W-:Y:S01]  /*07b0*/  MOV R4, R52 ;  /* 0x0000003400047202 */ /* 0x000fe20000000f00 */
[----:B------:R-:W-:-:S07]  /*07c0*/  IMAD.MOV.U32 R5, RZ, RZ, R53 ;  /* 0x000000ffff057224 */ /* 0x000fce00078e0035 */
[----:B------:R-:W-:-:S07]  /*07d0*/  LEPC R20, `(.L_x_15) ;  /* 0x000000001014794e */ /* 0x000fce0000000000 */
[----:B0-----:R-:W-:Y:S05]  /*07e0*/  CALL.ABS.NOINC R16 ;  /* 0x0000000010007343 */ /* 0x001fea0003c00000 */
.L_x_15:
[----:B------:R-:W-:Y:S01]  /*07f0*/  ISETP.GE.AND P0, PT, R51, 0x1, PT ;  /* 0x000000013300780c */ /* 0x000fe20003f06270 */
[----:B------:R-:W-:Y:S01]  /*0800*/  IMAD.MOV.U32 R17, RZ, RZ, R5 ;  /* 0x000000ffff117224 */ /* 0x000fe200078e0005 */
[----:B------:R-:W-:-:S11]  /*0810*/  MOV R16, R4 ;  /* 0x0000000400107202 */ /* 0x000fd60000000f00 */
[----:B------:R-:W-:Y:S05]  /*0820*/  @!P0 BRA `(.L_x_16) ;  /* 0x0000000400248947 */ /* 0x000fea0003800000 */
[C---:B------:R-:W-:Y:S01]  /*0830*/  ISETP.GE.AND P0, PT, R54.reuse, 0x8, PT ;  /* 0x000000083600780c */ /* 0x040fe20003f06270 */
[----:B------:R-:W-:Y:S01]  /*0840*/  HFMA2 R3, -RZ, RZ, 0, 0 ;  /* 0x00000000ff037431 */ /* 0x000fe200000001ff */
[----:B------:R-:W-:-:S04]  /*0850*/  VIMNMX R0, PT, PT, R54, 0x1, !PT ;  /* 0x0000000136007848 */ /* 0x000fc80007fe0100 */
[----:B------:R-:W-:-:S04]  /*0860*/  LOP3.LUT R13, R0, 0x7, RZ, 0xc0, !PT ;  /* 0x00000007000d7812 */ /* 0x000fc800078ec0ff */
[----:B------:R-:W-:-:S03]  /*0870*/  ISETP.NE.AND P1, PT, R13, RZ, PT ;  /* 0x000000ff0d00720c */ /* 0x000fc60003f25270 */
[----:B------:R-:W-:Y:S10]  /*0880*/  @!P0 BRA `(.L_x_17) ;  /* 0x00000000008c8947 */ /* 0x000ff40003800000 */
[----:B------:R-:W-:Y:S01]  /*0890*/  IADD3 R11, P0, PT, R18, 0x10, RZ ;  /* 0x00000010120b7810 */ /* 0x000fe20007f1e0ff */
[----:B------:R-:W-:Y:S01]  /*08a0*/  BSSY.RECONVERGENT B0, `(.L_x_17) ;  /* 0x0000021000007945 */ /* 0x000fe20003800200 */
[----:B------:R-:W-:Y:S02]  /*08b0*/  LOP3.LUT R3, R0, 0x7ffffff8, RZ, 0xc0, !PT ;  /* 0x7ffffff800037812 */ /* 0x000fe400078ec0ff */
[----:B------:R-:W-:Y:S01]  /*08c0*/  IADD3 R9, P2, PT, R16, 0x10, RZ ;  /* 0x0000001010097810 */ /* 0x000fe20007f5e0ff */
[----:B------:R-:W-:Y:S02]  /*08d0*/  IMAD.X R12, RZ, RZ, R19, P0 ;  /* 0x000000ffff0c7224 */ /* 0x000fe400000e0613 */
[----:B------:R-:W-:Y:S01]  /*08e0*/  IMAD.MOV R8, RZ, RZ, -R3 ;  /* 0x000000ffff087224 */ /* 0x000fe200078e0a03 */
[----:B------:R-:W-:-:S09]  /*08f0*/  IADD3.X R10, PT, PT, RZ, R17, RZ, P2, !PT ;  /* 0x00000011ff0a7210 */ /* 0x000fd200017fe4ff */
.L_x_18:
[----:B0-----:R-:W-:Y:S01]  /*0900*/  MOV R4, R11 ;  /* 0x0000000b00047202 */ /* 0x001fe20000000f00 */
[----:B------:R-:W-:Y:S01]  /*0910*/  IMAD.MOV.U32 R5, RZ, RZ, R12 ;  /* 0x000000ffff057224 */ /* 0x000fe200078e000c */
[----:B------:R-:W-:Y:S01]  /*0920*/  MOV R6, R9 ;  /* 0x0000000900067202 */ /* 0x000fe20000000f00 */
[----:B------:R-:W-:Y:S01]  /*0930*/  IMAD.MOV.U32 R7, RZ, RZ, R10 ;  /* 0x000000ffff077224 */ /* 0x000fe200078e000a */
[----:B------:R-:W-:Y:S02]  /*0940*/  IADD3 R8, PT, PT, R8, 0x8, RZ ;  /* 0x0000000808087810 */ /* 0x000fe40007ffe0ff */
[----:B------:R0:W-:Y:S01]  /*0950*/  ST.E desc[UR36][R4.64+-0x10], RZ ;  /* 0xfffff0ff04007985 */ /* 0x0001e2000c101924 */
[----:B------:R-:W-:Y:S02]  /*0960*/  IADD3 R11, P2, PT, R4, 0x20, RZ ;  /* 0x00000020040b7810 */ /* 0x000fe40007f5e0ff */
[----:B------:R-:W-:Y:S01]  /*0970*/  ISETP.NE.AND P0, PT, R8, RZ, PT ;  /* 0x000000ff0800720c */ /* 0x000fe20003f05270 */
[----:B------:R0:W-:Y:S01]  /*0980*/  ST.E desc[UR36][R6.64+-0x10], RZ ;  /* 0xfffff0ff06007985 */ /* 0x0001e2000c101924 */
[----:B------:R-:W-:Y:S01]  /*0990*/  IADD3 R9, P3, PT, R6, 0x20, RZ ;  /* 0x0000002006097810 */ /* 0x000fe20007f7e0ff */
[----:B------:R-:W-:-:S02]  /*09a0*/  IMAD.X R12, RZ, RZ, R5, P2 ;  /* 0x000000ffff0c7224 */ /* 0x000fc400010e0605 */
[----:B------:R0:W-:Y:S01]  /*09b0*/  ST.E desc[UR36][R4.64+-0xc], RZ ;  /* 0xfffff4ff04007985 */ /* 0x0001e2000c101924 */
[----:B------:R-:W-:-:S03]  /*09c0*/  IADD3.X R10, PT, PT, RZ, R7, RZ, P3, !PT ;  /* 0x00000007ff0a7210 */ /* 0x000fc60001ffe4ff */
[----:B------:R0:W-:Y:S04]  /*09d0*/  ST.E desc[UR36][R6.64+-0xc], RZ ;  /* 0xfffff4ff06007985 */ /* 0x0001e8000c101924 */
        /* <DEDUP_REMOVED lines=11> */
[----:B------:R0:W-:Y:S01]  /*0a90*/  ST.E desc[UR36][R6.64+0xc], RZ ;  /* 0x00000cff06007985 */ /* 0x0001e2000c101924 */
[----:B------:R-:W-:Y:S05]  /*0aa0*/  @P0 BRA `(.L_x_18) ;  /* 0xfffffffc00940947 */ /* 0x000fea000383ffff */
[----:B------:R-:W-:Y:S05]  /*0ab0*/  BSYNC.RECONVERGENT B0 ;  /* 0x0000000000007941 */ /* 0x000fea0003800200 */
.L_x_17:
[----:B------:R-:W-:Y:S05]  /*0ac0*/  @!P1 BRA `(.L_x_16) ;  /* 0x00000000007c9947 */ /* 0x000fea0003800000 */
[----:B------:R-:W-:Y:S02]  /*0ad0*/  ISETP.GE.U32.AND P0, PT, R13, 0x4, PT ;  /* 0x000000040d00780c */ /* 0x000fe40003f06070 */
[----:B------:R-:W-:-:S04]  /*0ae0*/  LOP3.LUT R8, R0, 0x3, RZ, 0xc0, !PT ;  /* 0x0000000300087812 */ /* 0x000fc800078ec0ff */
[----:B------:R-:W-:-:S07]  /*0af0*/  ISETP.NE.AND P1, PT, R8, RZ, PT ;  /* 0x000000ff0800720c */ /* 0x000fce0003f25270 */
[----:B------:R-:W-:Y:S06]  /*0b00*/  @!P0 BRA `(.L_x_19) ;  /* 0x00000000002c8947 */ /* 0x000fec0003800000 */
[----:B0-----:R-:W-:-:S04]  /*0b10*/  IMAD.WIDE.U32 R4, R3, 0x4, R18 ;  /* 0x0000000403047825 */ /* 0x001fc800078e0012 */
[C---:B------:R-:W-:Y:S01]  /*0b20*/  IMAD.WIDE.U32 R6, R3.reuse, 0x4, R16 ;  /* 0x0000000403067825 */ /* 0x040fe200078e0010 */
[----:B------:R1:W-:Y:S03]  /*0b30*/  ST.E desc[UR36][R4.64], RZ ;  /* 0x000000ff04007985 */ /* 0x0003e6000c101924 */
[----:B------:R-:W-:Y:S01]  /*0b40*/  VIADD R3, R3, 0x4 ;  /* 0x0000000403037836 */ /* 0x000fe20000000000 */
[----:B------:R1:W-:Y:S04]  /*0b50*/  ST.E desc[UR36][R6.64], RZ ;  /* 0x000000ff06007985 */ /* 0x0003e8000c101924 */
[----:B------:R1:W-:Y:S04]  /*0b60*/  ST.E desc[UR36][R4.64+0x4], RZ ;  /* 0x000004ff04007985 */ /* 0x0003e8000c101924 */
[----:B------:R1:W-:Y:S04]  /*0b70*/  ST.E desc[UR36][R6.64+0x4], RZ ;  /* 0x000004ff06007985 */ /* 0x0003e8000c101924 */
[----:B------:R1:W-:Y:S04]  /*0b80*/  ST.E desc[UR36][R4.64+0x8], RZ ;  /* 0x000008ff04007985 */ /* 0x0003e8000c101924 */
[----:B------:R1:W-:Y:S04]  /*0b90*/  ST.E desc[UR36][R6.64+0x8], RZ ;  /* 0x000008ff06007985 */ /* 0x0003e8000c101924 */
[----:B------:R1:W-:Y:S04]  /*0ba0*/  ST.E desc[UR36][R4.64+0xc], RZ ;  /* 0x00000cff04007985 */ /* 0x0003e8000c101924 */
[----:B------:R1:W-:Y:S02]  /*0bb0*/  ST.E desc[UR36][R6.64+0xc], RZ ;  /* 0x00000cff06007985 */ /* 0x0003e4000c101924 */
.L_x_19:
[----:B------:R-:W-:Y:S05]  /*0bc0*/  @!P1 BRA `(.L_x_16) ;  /* 0x00000000003c9947 */ /* 0x000fea0003800000 */
[----:B------:R-:W-:Y:S02]  /*0bd0*/  ISETP.NE.AND P0, PT, R8, 0x1, PT ;  /* 0x000000010800780c */ /* 0x000fe40003f05270 */
[----:B------:R-:W-:-:S04]  /*0be0*/  LOP3.LUT R0, R0, 0x1, RZ, 0xc0, !PT ;  /* 0x0000000100007812 */ /* 0x000fc800078ec0ff */
[----:B------:R-:W-:-:S07]  /*0bf0*/  ISETP.NE.U32.AND P1, PT, R0, 0x1, PT ;  /* 0x000000010000780c */ /* 0x000fce0003f25070 */
[----:B------:R-:W-:Y:S06]  /*0c00*/  @!P0 BRA `(.L_x_20) ;  /* 0x00000000001c8947 */ /* 0x000fec0003800000 */
[----:B01----:R-:W-:-:S04]  /*0c10*/  IMAD.WIDE.U32 R4, R3, 0x4, R18 ;  /* 0x0000000403047825 */ /* 0x003fc800078e0012 */
[C---:B------:R-:W-:Y:S01]  /*0c20*/  IMAD.WIDE.U32 R6, R3.reuse, 0x4, R16 ;  /* 0x0000000403067825 */ /* 0x040fe200078e0010 */
[----:B------:R2:W-:Y:S01]  /*0c30*/  ST.E desc[UR36][R4.64], RZ ;  /* 0x000000ff04007985 */ /* 0x0005e2000c101924 */
[----:B------:R-:W-:-:S03]  /*0c40*/  IADD3 R3, PT, PT, R3, 0x2, RZ ;  /* 0x0000000203037810 */ /* 0x000fc60007ffe0ff */
[----:B------:R2:W-:Y:S04]  /*0c50*/  ST.E desc[UR36][R6.64], RZ ;  /* 0x000000ff06007985 */ /* 0x0005e8000c101924 */
[----:B------:R2:W-:Y:S04]  /*0c60*/  ST.E desc[UR36][R4.64+0x4], RZ ;  /* 0x000004ff04007985 */ /* 0x0005e8000c101924 */
[----:B------:R2:W-:Y:S02]  /*0c70*/  ST.E desc[UR36][R6.64+0x4], RZ ;  /* 0x000004ff06007985 */ /* 0x0005e4000c101924 */
.L_x_20:
[----:B012---:R-:W-:-:S04]  /*0c80*/  @!P1 IMAD.WIDE.U32 R6, R3, 0x4, R18 ;  /* 0x0000000403069825 */ /* 0x007fc800078e0012 */
[----:B------:R-:W-:Y:S01]  /*0c90*/  @!P1 IMAD.WIDE.U32 R4, R3, 0x4, R16 ;  /* 0x0000000403049825 */ /* 0x000fe200078e0010 */
[----:B------:R2:W-:Y:S04]  /*0ca0*/  @!P1 ST.E desc[UR36][R6.64], RZ ;  /* 0x000000ff06009985 */ /* 0x0005e8000c101924 */
[----:B------:R2:W-:Y:S02]  /*0cb0*/  @!P1 ST.E desc[UR36][R4.64], RZ ;  /* 0x000000ff04009985 */ /* 0x0005e4000c101924 */
.L_x_16:
[----:B------:R-:W3:Y:S01]  /*0cc0*/  LDC.64 R14, c[0x0][0x3a8] ;  /* 0x0000ea00ff0e7b82 */ /* 0x000ee20000000a00 */
[----:B------:R-:W4:Y:S07]  /*0cd0*/  S2R R58, SR_TID.Z ;  /* 0x00000000003a7919 */ /* 0x000f2e0000002300 */
[----:B------:R-:W4:Y:S01]  /*0ce0*/  LDC R65, c[0x0][0x3b0] ;  /* 0x0000ec00ff417b82 */ /* 0x000f220000000800 */
[----:B---3--:R-:W-:Y:S01]  /*0cf0*/  VIADD R52, R14, 0xffffffff ;  /* 0xffffffff0e347836 */ /* 0x008fe20000000000 */
[----:B------:R-:W-:-:S04]  /*0d00*/  IADD3 R3, PT, PT, R15, -0x1, RZ ;  /* 0xffffffff0f037810 */ /* 0x000fc80007ffe0ff */
[----:B------:R-:W-:-:S04]  /*0d10*/  ISETP.GE.AND P0, PT, R49, R52, PT ;  /* 0x000000343100720c */ /* 0x000fc80003f06270 */
[----:B------:R-:W-:-:S04]  /*0d20*/  ISETP.GT.AND P0, PT, R49, RZ, !P0 ;  /* 0x000000ff3100720c */ /* 0x000fc80004704270 */
[----:B------:R-:W-:-:S04]  /*0d30*/  ISETP.NE.AND P1, PT, R50, RZ, P0 ;  /* 0x000000ff3200720c */ /* 0x000fc80000725270 */
[----:B------:R-:W-:Y:S02]  /*0d40*/  ISETP.LT.AND P0, PT, R50, R3, P1 ;  /* 0x000000033200720c */ /* 0x000fe40000f01270 */
[----:B------:R-:W-:Y:S02]  /*0d50*/  P2R R51, PR, RZ, 0x2 ;  /* 0x00000002ff337803 */ /* 0x000fe40000000000 */
[----:B----4-:R-:W-:-:S13]  /*0d60*/  ISETP.GE.OR P0, PT, R58, R65, !P0 ;  /* 0x000000413a00720c */ /* 0x010fda0004706670 */
[----:B------:R-:W-:Y:S05]  /*0d70*/  @P0 BRA `(.L_x_21) ;  /* 0x0000004800c40947 */ /* 0x000fea0003800000 */
[----:B------:R-:W3:Y:S01]  /*0d80*/  LDC.64 R12, c[0x0][0x390] ;  /* 0x0000e400ff0c7b82 */ /* 0x000ee20000000a00 */
[----:B------:R-:W-:-:S04]  /*0d90*/  IMAD R3, R50, R14, R49 ;  /* 0x0000000e32037224 */ /* 0x000fc800078e0231 */
[----:B------:R-:W-:-:S04]  /*0da0*/  IMAD R0, R3, R65, R58 ;  /* 0x0000004103007224 */ /* 0x000fc800078e023a */
[----:B012---:R-:W-:-:S04]  /*0db0*/  IMAD R7, R0, 0x3, RZ ;  /* 0x0000000300077824 */ /* 0x007fc800078e02ff */
[----:B---3--:R-:W-:-:S05]  /*0dc0*/  IMAD.WIDE R6, R7, 0x4, R12 ;  /* 0x0000000407067825 */ /* 0x008fca00078e020c */
[----:B------:R-:W2:Y:S01]  /*0dd0*/  LDG.E R11, desc[UR36][R6.64] ;  /* 0x00000024060b7981 */ /* 0x000ea2000c1e1900 */
[----:B------:R-:W-:-:S04]  /*0de0*/  IMAD.WIDE R4, R65, 0xc, R6 ;  /* 0x0000000c41047825 */ /* 0x000fc800078e0206 */
[--C-:B------:R-:W-:Y:S02]  /*0df0*/  IMAD R0, R3, R65, R65.reuse ;  /* 0x0000004103007224 */ /* 0x100fe400078e0241 */
[----:B------:R-:W-:-:S05]  /*0e00*/  IMAD.MOV R60, RZ, RZ, -R65 ;  /* 0x000000ffff3c7224 */ /* 0x000fca00078e0a41 */
[----:B------:R-:W-:Y:S01]  /*0e10*/  LEA R0, R60, R0, 0x1 ;  /* 0x000000003c007211 */ /* 0x000fe200078e08ff */
[----:B--2---:R0:W-:Y:S04]  /*0e20*/  ST.E desc[UR36][R40.64], R11 ;  /* 0x0000000b28007985 */ /* 0x0041e8000c101924 */
[----:B------:R-:W2:Y:S01]  /*0e30*/  LDG.E R15, desc[UR36][R4.64] ;  /* 0x00000024040f7981 */ /* 0x000ea2000c1e1900 */
[----:B------:R-:W-:-:S04]  /*0e40*/  IMAD.IADD R0, R0, 0x1, R58 ;  /* 0x0000000100007824 */ /* 0x000fc800078e023a */
[----:B------:R-:W-:-:S04]  /*0e50*/  IMAD R9, R0, 0x3, RZ ;  /* 0x0000000300097824 */ /* 0x000fc800078e02ff */
[----:B------:R-:W-:Y:S01]  /*0e60*/  IMAD.WIDE R8, R9, 0x4, R12 ;  /* 0x0000000409087825 */ /* 0x000fe200078e020c */
[----:B------:R-:W-:Y:S01]  /*0e70*/  IADD3 R3, PT, PT, R3, R14, RZ ;  /* 0x0000000e03037210 */ /* 0x000fe20007ffe0ff */
[----:B--2---:R1:W-:Y:S04]  /*0e80*/  ST.E desc[UR36][R22.64], R15 ;  /* 0x0000000f16007985 */ /* 0x0043e8000c101924 */
[----:B------:R-:W2:Y:S01]  /*0e90*/  LDG.E R21, desc[UR36][R8.64] ;  /* 0x0000002408157981 */ /* 0x000ea2000c1e1900 */
[----:B------:R-:W-:-:S04]  /*0ea0*/  IMAD R0, R3, R65, R58 ;  /* 0x0000004103007224 */ /* 0x000fc800078e023a */
[----:B0-----:R-:W-:-:S04]  /*0eb0*/  IMAD R11, R0, 0x3, RZ ;  /* 0x00000003000b7824 */ /* 0x001fc800078e02ff */
[----:B------:R-:W-:-:S04]  /*0ec0*/  IMAD.WIDE R10, R11, 0x4, R12 ;  /* 0x000000040b0a7825 */ /* 0x000fc800078e020c */
[--C-:B------:R-:W-:Y:S02]  /*0ed0*/  IMAD R0, R50, R14, R14.reuse ;  /* 0x0000000e32007224 */ /* 0x100fe400078e020e */
[----:B------:R-:W-:-:S05]  /*0ee0*/  IMAD.MOV R55, RZ, RZ, -R14 ;  /* 0x000000ffff377224 */ /* 0x000fca00078e0a0e */
[----:B------:R-:W-:Y:S01]  /*0ef0*/  LEA R0, R55, R0, 0x1 ;  /* 0x0000000037007211 */ /* 0x000fe200078e08ff */
[----:B--2---:R0:W-:Y:S04]  /*0f00*/  ST.E desc[UR36][R24.64], R21 ;  /* 0x0000001518007985 */ /* 0x0041e8000c101924 */
[----:B------:R-:W2:Y:S01]  /*0f10*/  LDG.E R53, desc[UR36][R10.64] ;  /* 0x000000240a357981 */ /* 0x000ea2000c1e1900 */
[----:B------:R-:W-:-:S04]  /*0f20*/  IMAD.IADD R0, R49, 0x1, R0 ;  /* 0x0000000131007824 */ /* 0x000fc800078e0200 */
[----:B------:R-:W-:-:S04]  /*0f30*/  IMAD R14, R0, R65, R58 ;  /* 0x00000041000e7224 */ /* 0x000fc800078e023a */
[----:B-1----:R-:W-:-:S04]  /*0f40*/  IMAD R15, R14, 0x3, RZ ;  /* 0x000000030e0f7824 */ /* 0x002fc800078e02ff */
[----:B------:R-:W-:Y:S01]  /*0f50*/  IMAD.WIDE R14, R15, 0x4, R12 ;  /* 0x000000040f0e7825 */ /* 0x000fe200078e020c */
[----:B--2---:R1:W-:Y:S04]  /*0f60*/  ST.E desc[UR36][R26.64], R53 ;  /* 0x000000351a007985 */ /* 0x0043e8000c101924 */
[----:B------:R-:W2:Y:S01]  /*0f70*/  LDG.E R59, desc[UR36][R14.64] ;  /* 0x000000240e3b7981 */ /* 0x000ea2000c1e1900 */
[----:B0-----:R-:W-:-:S04]  /*0f80*/  IMAD.WIDE R20, R65, 0xc, R10 ;  /* 0x0000000c41147825 */ /* 0x001fc800078e020a */
[----:B------:R-:W-:-:S05]  /*0f90*/  IMAD R0, R0, R65, -R65 ;  /* 0x0000004100007224 */ /* 0x000fca00078e0a41 */
[----:B------:R-:W-:Y:S01]  /*0fa0*/  IADD3 R0, PT, PT, R0, R58, RZ ;  /* 0x0000003a00007210 */ /* 0x000fe20007ffe0ff */
[----:B--2---:R0:W-:Y:S04]  /*0fb0*/  ST.E desc[UR36][R42.64], R59 ;  /* 0x0000003b2a007985 */ /* 0x0041e8000c101924 */
[----:B------:R-:W2:Y:S01]  /*0fc0*/  LDG.E R61, desc[UR36][R20.64] ;  /* 0x00000024143d7981 */ /* 0x000ea2000c1e1900 */
[----:B------:R-:W-:-:S04]  /*0fd0*/  IMAD R55, R0, 0x3, RZ ;  /* 0x0000000300377824 */ /* 0x000fc800078e02ff */
[----:B------:R-:W-:Y:S01]  /*0fe0*/  IMAD.WIDE R54, R55, 0x4, R12 ;  /* 0x0000000437367825 */ /* 0x000fe200078e020c */
[----:B--2---:R2:W-:Y:S04]  /*0ff0*/  ST.E desc[UR36][R28.64], R61 ;  /* 0x0000003d1c007985 */ /* 0x0045e8000c101924 */
[----:B------:R-:W3:Y:S01]  /*1000*/  LDG.E R63, desc[UR36][R54.64] ;  /* 0x00000024363f7981 */ /* 0x000ee2000c1e1900 */
[----:B------:R-:W-:-:S04]  /*1010*/  IMAD.WIDE R56, R65, 0xc, R14 ;  /* 0x0000000c41387825 */ /* 0x000fc800078e020e */
[----:B------:R-:W-:-:S04]  /*1020*/  IMAD R3, R3, R65, R65 ;  /* 0x0000004103037224 */ /* 0x000fc800078e0241 */
[----:B------:R-:W-:Y:S01]  /*1030*/  IMAD R3, R60, 0x2, R3 ;  /* 0x000000023c037824 */ /* 0x000fe200078e0203 */
[----:B---3--:R3:W-:Y:S04]  /*1040*/  ST.E desc[UR36][R30.64], R63 ;  /* 0x0000003f1e007985 */ /* 0x0087e8000c101924 */
[----:B-1----:R-:W4:Y:S01]  /*1050*/  LDG.E R53, desc[UR36][R56.64] ;  /* 0x0000002438357981 */ /* 0x002f22000c1e1900 */
[----:B------:R-:W-:-:S05]  /*1060*/  IADD3 R3, PT, PT, R3, R58, RZ ;  /* 0x0000003a03037210 */ /* 0x000fca0007ffe0ff */
[----:B------:R-:W-:-:S04]  /*1070*/  IMAD R3, R3, 0x3, RZ ;  /* 0x0000000303037824 */ /* 0x000fc800078e02ff */
[----:B------:R-:W-:Y:S01]  /*1080*/  IMAD.WIDE R12, R3, 0x4, R12 ;  /* 0x00000004030c7825 */ /* 0x000fe200078e020c */
[----:B----4-:R1:W-:Y:S04]  /*1090*/  ST.E desc[UR36][R34.64], R53 ;  /* 0x0000003522007985 */ /* 0x0103e8000c101924 */
[----:B------:R-:W4:Y:S04]  /*10a0*/  LDG.E R3, desc[UR36][R12.64] ;  /* 0x000000240c037981 */ /* 0x000f28000c1e1900 */
[----:B----4-:R4:W-:Y:S04]  /*10b0*/  ST.E desc[UR36][R32.64], R3 ;  /* 0x0000000320007985 */ /* 0x0109e8000c101924 */
[----:B0-----:R-:W5:Y:S04]  /*10c0*/  LDG.E R59, desc[UR36][R6.64+0x4] ;  /* 0x00000424063b7981 */ /* 0x001f68000c1e1900 */
[----:B-----5:R0:W-:Y:S04]  /*10d0*/  ST.E desc[UR36][R40.64+0x4], R59 ;  /* 0x0000043b28007985 */ /* 0x0201e8000c101924 */
[----:B--2---:R-:W2:Y:S04]  /*10e0*/  LDG.E R61, desc[UR36][R4.64+0x4] ;  /* 0x00000424043d7981 */ /* 0x004ea8000c1e1900 */
[----:B--2---:R2:W-:Y:S04]  /*10f0*/  ST.E desc[UR36][R22.64+0x4], R61 ;  /* 0x0000043d16007985 */ /* 0x0045e8000c101924 */
[----:B---3--:R-:W3:Y:S04]  /*1100*/  LDG.E R63, desc[UR36][R8.64+0x4] ;  /* 0x00000424083f7981 */ /* 0x008ee8000c1e1900 */
[----:B---3--:R3:W-:Y:S04]  /*1110*/  ST.E desc[UR36][R24.64+0x4], R63 ;  /* 0x0000043f18007985 */ /* 0x0087e8000c101924 */
[----:B------:R-:W5:Y:S04]  /*1120*/  LDG.E R65, desc[UR36][R10.64+0x4] ;  /* 0x000004240a417981 */ /* 0x000f68000c1e1900 */
[----:B-----5:R-:W-:Y:S04]  /*1130*/  ST.E desc[UR36][R26.64+0x4], R65 ;  /* 0x000004411a007985 */ /* 0x020fe8000c101924 */
[----:B-1----:R-:W5:Y:S04]  /*1140*/  LDG.E R53, desc[UR36][R14.64+0x4] ;  /* 0x000004240e357981 */ /* 0x002f68000c1e1900 */
[----:B-----5:R-:W-:Y:S04]  /*1150*/  ST.E desc[UR36][R42.64+0x4], R53 ;  /* 0x000004352a007985 */ /* 0x020fe8000c101924 */
[----:B----4-:R-:W4:Y:S04]  /*1160*/  LDG.E R3, desc[UR36][R20.64+0x4] ;  /* 0x0000042414037981 */ /* 0x010f28000c1e1900 */
[----:B----4-:R-:W-:Y:S04]  /*1170*/  ST.E desc[UR36][R28.64+0x4], R3 ;  /* 0x000004031c007985 */ /* 0x010fe8000c101924 */
[----:B0-----:R-:W4:Y:S04]  /*1180*/  LDG.E R59, desc[UR36][R54.64+0x4] ;  /* 0x00000424363b7981 */ /* 0x001f28000c1e1900 */
[----:B----4-:R-:W-:Y:S04]  /*1190*/  ST.E desc[UR36][R30.64+0x4], R59 ;  /* 0x0000043b1e007985 */ /* 0x010fe8000c101924 */
[----:B--2---:R-:W2:Y:S04]  /*11a0*/  LDG.E R61, desc[UR36][R56.64+0x4] ;  /* 0x00000424383d7981 */ /* 0x004ea8000c1e1900 */
[----:B--2---:R-:W-:Y:S04]  /*11b0*/  ST.E desc[UR36][R34.64+0x4], R61 ;  /* 0x0000043d22007985 */ /* 0x004fe8000c101924 */
[----:B---3--:R-:W2:Y:S04]  /*11c0*/  LDG.E R63, desc[UR36][R12.64+0x4] ;  /* 0x000004240c3f7981 */ /* 0x008ea8000c1e1900 */
[----:B--2---:R-:W-:Y:S04]  /*11d0*/  ST.E desc[UR36][R32.64+0x4], R63 ;  /* 0x0000043f20007985 */ /* 0x004fe8000c101924 */
[----:B------:R-:W2:Y:S04]  /*11e0*/  LDG.E R7, desc[UR36][R6.64+0x8] ;  /* 0x0000082406077981 */ /* 0x000ea8000c1e1900 */
[----:B--2---:R0:W-:Y:S04]  /*11f0*/  ST.E desc[UR36][R40.64+0x8], R7 ;  /* 0x0000080728007985 */ /* 0x0041e8000c101924 */
[----:B------:R-:W2:Y:S04]  /*1200*/  LDG.E R5, desc[UR36][R4.64+0x8] ;  /* 0x0000082404057981 */ /* 0x000ea8000c1e1900 */
[----:B--2---:R-:W-:Y:S04]  /*1210*/  ST.E desc[UR36][R22.64+0x8], R5 ;  /* 0x0000080516007985 */ /* 0x004fe8000c101924 */
[----:B------:R-:W2:Y:S04]  /*1220*/  LDG.E R9, desc[UR36][R8.64+0x8] ;  /* 0x0000082408097981 */ /* 0x000ea8000c1e1900 */
        /* <DEDUP_REMOVED lines=9> */
[----:B------:R-:W3:Y:S04]  /*12c0*/  LDG.E R57, desc[UR36][R56.64+0x8] ;  /* 0x0000082438397981 */ /* 0x000ee8000c1e1900 */
[----:B---3--:R-:W-:Y:S04]  /*12d0*/  ST.E desc[UR36][R34.64+0x8], R57 ;  /* 0x0000083922007985 */ /* 0x008fe8000c101924 */
[----:B------:R-:W3:Y:S01]  /*12e0*/  LDG.E R13, desc[UR36][R12.64+0x8] ;  /* 0x000008240c0d7981 */ /* 0x000ee2000c1e1900 */
[----:B0-----:R-:W0:Y:S03]  /*12f0*/  LDC.64 R6, c[0x0][0x388] ;  /* 0x0000e200ff067b82 */ /* 0x001e260000000a00 */
[----:B---3--:R3:W-:Y:S04]  /*1300*/  ST.E desc[UR36][R32.64+0x8], R13 ;  /* 0x0000080d20007985 */ /* 0x0087e8000c101924 */
[----:B------:R-:W4:Y:S04]  /*1310*/  LD.E R0, desc[UR36][R40.64] ;  /* 0x0000002428007980 */ /* 0x000f28000c101900 */
[----:B------:R-:W3:Y:S04]  /*1320*/  LD.E R4, desc[UR36][R40.64+0x4] ;  /* 0x0000042428047980 */ /* 0x000ee8000c101900 */
[----:B------:R-:W5:Y:S04]  /*1330*/  LD.E R3, desc[UR36][R40.64+0x8] ;  /* 0x0000082428037980 */ /* 0x000f68000c101900 */
[----:B0-----:R-:W5:Y:S04]  /*1340*/  LDG.E R8, desc[UR36][R6.64] ;  /* 0x0000002406087981 */ /* 0x001f68000c1e1900 */
[----:B-1----:R-:W5:Y:S04]  /*1350*/  LDG.E R11, desc[UR36][R6.64+0x4] ;  /* 0x00000424060b7981 */ /* 0x002f68000c1e1900 */
[----:B------:R-:W5:Y:S01]  /*1360*/  LDG.E R10, desc[UR36][R6.64+0xc] ;  /* 0x00000c24060a7981 */ /* 0x000f62000c1e1900 */
[----:B------:R-:W-:Y:S01]  /*1370*/  IMAD.MOV.U32 R54, RZ, RZ, 0x1 ;  /* 0x00000001ff367424 */ /* 0x000fe200078e00ff */
[----:B------:R-:W-:Y:S01]  /*1380*/  BSSY.RECONVERGENT B0, `(.L_x_22) ;  /* 0x0000021000007945 */ /* 0x000fe20003800200 */
[----:B----4-:R-:W-:-:S06]  /*1390*/  FMUL R58, R0, R0 ;  /* 0x00000000003a7220 */ /* 0x010fcc0000400000 */
[----:B------:R-:W2:Y:S08]  /*13a0*/  F2F.F64.F32 R58, R58 ;  /* 0x0000003a003a7310 */ /* 0x000eb00000201800 */
[----:B--2---:R-:W0:Y:S08]  /*13b0*/  MUFU.RCP64H R55, R59 ;  /* 0x0000003b00377308 */ /* 0x004e300000001800 */
[----:B---3--:R-:W1:Y:S01]  /*13c0*/  F2F.F64.F32 R12, R4 ;  /* 0x00000004000c7310 */ /* 0x008e620000201800 */
[----:B------:R-:W-:-:S07]  /*13d0*/  FMUL R5, R4, R4 ;  /* 0x0000000404057220 */ /* 0x000fce0000400000 */
[----:B-----5:R-:W2:Y:S01]  /*13e0*/  F2F.F64.F32 R14, R3 ;  /* 0x00000003000e7310 */ /* 0x020ea20000201800 */
[----:B0-----:R-:W-:Y:S01]  /*13f0*/  DFMA R56, -R58, R54, 1 ;  /* 0x3ff000003a38742b */ /* 0x001fe20000000136 */
[----:B------:R-:W-:Y:S01]  /*1400*/  FMUL R5, R5, R8 ;  /* 0x0000000805057220 */ /* 0x000fe20000400000 */
[----:B------:R-:W-:Y:S01]  /*1410*/  FMUL R9, R3, R3 ;  /* 0x0000000303097220 */ /* 0x000fe20000400000 */
[----:B-1----:R-:W-:-:S04]  /*1420*/  DADD R12, R12, R12 ;  /* 0x000000000c0c7229 */ /* 0x002fc8000000000c */
[----:B------:R-:W-:Y:S01]  /*1430*/  F2F.F64.F32 R20, R11 ;  /* 0x0000000b00147310 */ /* 0x000fe20000201800 */
[----:B------:R-:W-:Y:S01]  /*1440*/  DFMA R56, R56, R56, R56 ;  /* 0x000000383838722b */ /* 0x000fe20000000038 */
[----:B------:R-:W-:-:S06]  /*1450*/  FMUL R9, R9, R10 ;  /* 0x0000000a09097220 */ /* 0x000fcc0000400000 */
[----:B------:R-:W0:Y:S01]  /*1460*/  F2F.F64.F32 R6, R5 ;  /* 0x0000000500067310 */ /* 0x000e220000201800 */
[----:B--2---:R-:W-:Y:S02]  /*1470*/  DMUL R12, R12, R14 ;  /* 0x0000000e0c0c7228 */ /* 0x004fe40000000000 */
[----:B------:R-:W-:-:S05]  /*1480*/  DFMA R56, R54, R56, R54 ;  /* 0x000000383638722b */ /* 0x000fca0000000036 */
[----:B------:R-:W1:Y:S01]  /*1490*/  F2F.F64.F32 R14, R9 ;  /* 0x00000009000e7310 */ /* 0x000e620000201800 */
[----:B0-----:R-:W-:Y:S02]  /*14a0*/  DFMA R6, R12, R20, R6 ;  /* 0x000000140c06722b */ /* 0x001fe40000000006 */
[----:B------:R-:W-:-:S06]  /*14b0*/  DFMA R12, -R58, R56, 1 ;  /* 0x3ff000003a0c742b */ /* 0x000fcc0000000138 */
[----:B-1----:R-:W-:Y:S02]  /*14c0*/  DADD R62, R6, R14 ;  /* 0x00000000063e7229 */ /* 0x002fe4000000000e */
[----:B------:R-:W-:-:S08]  /*14d0*/  DFMA R12, R56, R12, R56 ;  /* 0x0000000c380c722b */ /* 0x000fd00000000038 */
[----:B------:R-:W-:-:S08]  /*14e0*/  DMUL R64, R62, R12 ;  /* 0x0000000c3e407228 */ /* 0x000fd00000000000 */
[----:B------:R-:W-:-:S08]  /*14f0*/  DFMA R6, -R58, R64, R62 ;  /* 0x000000403a06722b */ /* 0x000fd0000000013e */
[----:B------:R-:W-:Y:S01]  /*1500*/  DFMA R64, R12, R6, R64 ;  /* 0x000000060c40722b */ /* 0x000fe20000000040 */
[----:B------:R-:W-:-:S09]  /*1510*/  FSETP.GEU.AND P1, PT, |R63|, 6.5827683646048100446e-37, PT ;  /* 0x036000003f00780b */ /* 0x000fd20003f2e200 */
[----:B------:R-:W-:-:S05]  /*1520*/  FFMA R5, RZ, R59, R65 ;  /* 0x0000003bff057223 */ /* 0x000fca0000000041 */
[----:B------:R-:W-:-:S13]  /*1530*/  FSETP.GT.AND P0, PT, |R5|, 1.469367938527859385e-39, PT ;  /* 0x001000000500780b */ /* 0x000fda0003f04200 */
[----:B------:R-:W-:Y:S05]  /*1540*/  @P0 BRA P1, `(.L_x_23) ;  /* 0x0000000000100947 */ /* 0x000fea0000800000 */
[----:B------:R-:W-:Y:S01]  /*1550*/  MOV R56, R58 ;  /* 0x0000003a00387202 */ /* 0x000fe20000000f00 */
[----:B------:R-:W-:Y:S01]  /*1560*/  IMAD.MOV.U32 R55, RZ, RZ, R59 ;  /* 0x000000ffff377224 */ /* 0x000fe200078e003b */
[----:B------:R-:W-:-:S07]  /*1570*/  MOV R12, 0x1590 ;  /* 0x00001590000c7802 */ /* 0x000fce0000000f00 */
[----:B------:R-:W-:Y:S05]  /*1580*/  CALL.REL.NOINC `($__internal_1_$__cuda_sm20_div_rn_f64_full) ;  /* 0x0000007c00a87944 */ /* 0x000fea0003c00000 */
.L_x_23:
[----:B------:R-:W-:Y:S05]  /*1590*/  BSYNC.RECONVERGENT B0 ;  /* 0x0000000000007941 */ /* 0x000fea0003800200 */
.L_x_22:
[----:B------:R-:W-:Y:S01]  /*15a0*/  DADD R64, R64, 1 ;  /* 0x3ff0000040407429 */ /* 0x000fe20000000000 */
[----:B------:R-:W-:Y:S01]  /*15b0*/  IMAD.MOV.U32 R14, RZ, RZ, 0x0 ;  /* 0x00000000ff0e7424 */ /* 0x000fe200078e00ff */
[----:B------:R-:W-:Y:S01]  /*15c0*/  MOV R15, 0x3fd80000 ;  /* 0x3fd80000000f7802 */ /* 0x000fe20000000f00 */
[----:B------:R-:W-:Y:S03]  /*15d0*/  BSSY.RECONVERGENT B0, `(.L_x_24) ;  /* 0x0000015000007945 */ /* 0x000fe60003800200 */
[----:B------:R-:W0:Y:S04]  /*15e0*/  MUFU.RSQ64H R7, R65 ;  /* 0x0000004100077308 */ /* 0x000e280000001c00 */
[----:B------:R-:W-:-:S04]  /*15f0*/  IADD3 R6, PT, PT, R65, -0x3500000, RZ ;  /* 0xfcb0000041067810 */ /* 0x000fc80007ffe0ff */
[----:B------:R-:W-:Y:S02]  /*1600*/  ISETP.GE.U32.AND P0, PT, R6, 0x7ca00000, PT ;  /* 0x7ca000000600780c */ /* 0x000fe40003f06070 */
[----:B0-----:R-:W-:-:S08]  /*1610*/  DMUL R12, R6, R6 ;  /* 0x00000006060c7228 */ /* 0x001fd00000000000 */
[----:B------:R-:W-:-:S08]  /*1620*/  DFMA R12, R64, -R12, 1 ;  /* 0x3ff00000400c742b */ /* 0x000fd0000000080c */
[----:B------:R-:W-:Y:S02]  /*1630*/  DFMA R14, R12, R14, 0.5 ;  /* 0x3fe000000c0e742b */ /* 0x000fe4000000000e */
[----:B------:R-:W-:-:S08]  /*1640*/  DMUL R12, R6, R12 ;  /* 0x0000000c060c7228 */ /* 0x000fd00000000000 */
[----:B------:R-:W-:-:S08]  /*1650*/  DFMA R20, R14, R12, R6 ;  /* 0x0000000c0e14722b */ /* 0x000fd00000000006 */
[----:B------:R-:W-:Y:S02]  /*1660*/  DMUL R54, R64, R20 ;  /* 0x0000001440367228 */ /* 0x000fe40000000000 */
[----:B------:R-:W-:Y:S01]  /*1670*/  VIADD R15, R21, 0xfff00000 ;  /* 0xfff00000150f7836 */ /* 0x000fe20000000000 */
[----:B------:R-:W-:-:S05]  /*1680*/  MOV R14, R20 ;  /* 0x00000014000e7202 */ /* 0x000fca0000000f00 */
[----:B------:R-:W-:-:S08]  /*1690*/  DFMA R56, R54, -R54, R64 ;  /* 0x800000363638722b */ /* 0x000fd00000000040 */
[----:B------:R-:W-:Y:S01]  /*16a0*/  DFMA R12, R56, R14, R54 ;  /* 0x0000000e380c722b */ /* 0x000fe20000000036 */
[----:B------:R-:W-:Y:S10]  /*16b0*/  @!P0 BRA `(.L_x_25) ;  /* 0x0000000000188947 */ /* 0x000ff40003800000 */
[----:B------:R-:W-:Y:S01]  /*16c0*/  IMAD.MOV.U32 R5, RZ, RZ, R20 ;  /* 0x000000ffff057224 */ /* 0x000fe200078e0014 */
[----:B------:R-:W-:Y:S01]  /*16d0*/  MOV R53, R54 ;  /* 0x0000003600357202 */ /* 0x000fe20000000f00 */
[----:B------:R-:W-:Y:S01]  /*16e0*/  IMAD.MOV.U32 R58, RZ, RZ, R55 ;  /* 0x000000ffff3a7224 */ /* 0x000fe200078e0037 */
[----:B------:R-:W-:Y:S02]  /*16f0*/  MOV R12, R6 ;  /* 0x00000006000c7202 */ /* 0x000fe40000000f00 */
[----:B------:R-:W-:-:S07]  /*1700*/  MOV R14, 0x1720 ;  /* 0x00001720000e7802 */ /* 0x000fce0000000f00 */
[----:B------:R-:W-:Y:S05]  /*1710*/  CALL.REL.NOINC `($__internal_2_$__cuda_sm20_dsqrt_rn_f64_mediumpath_v1) ;  /* 0x0000008000ac7944 */ /* 0x000fea0003c00000 */
.L_x_25:
[----:B------:R-:W-:Y:S05]  /*1720*/  BSYNC.RECONVERGENT B0 ;  /* 0x0000000000007941 */ /* 0x000fea0003800200 */
.L_x_24:
[----:B------:R-:W0:Y:S01]  /*1730*/  F2F.F32.F64 R9, R12 ;  /* 0x0000000c00097310 */ /* 0x000e220000301000 */
[----:B------:R-:W-:Y:S01]  /*1740*/  BSSY.RECONVERGENT B2, `(.L_x_26) ;  /* 0x000000e000027945 */ /* 0x000fe20003800200 */
[----:B0-----:R-:W-:-:S06]  /*1750*/  FMUL R53, R0, R9 ;  /* 0x0000000900357220 */ /* 0x001fcc0000400000 */
[----:B------:R-:W0:Y:S08]  /*1760*/  MUFU.RCP R5, R53 ;  /* 0x0000003500057308 */ /* 0x000e300000001000 */
[----:B------:R-:W1:Y:S01]  /*1770*/  FCHK P0, R4, R53 ;  /* 0x0000003504007302 */ /* 0x000e620000000000 */
[----:B0-----:R-:W-:-:S04]  /*1780*/  FFMA R6, -R53, R5, 1 ;  /* 0x3f80000035067423 */ /* 0x001fc80000000105 */
[----:B------:R-:W-:-:S04]  /*1790*/  FFMA R5, R5, R6, R5 ;  /* 0x0000000605057223 */ /* 0x000fc80000000005 */
[----:B------:R-:W-:-:S04]  /*17a0*/  FFMA R6, R4, R5, RZ ;  /* 0x0000000504067223 */ /* 0x000fc800000000ff */
[----:B------:R-:W-:-:S04]  /*17b0*/  FFMA R7, -R53, R6, R4 ;  /* 0x0000000635077223 */ /* 0x000fc80000000104 */
[----:B------:R-:W-:Y:S01]  /*17c0*/  FFMA R7, R5, R7, R6 ;  /* 0x0000000705077223 */ /* 0x000fe20000000006 */
[----:B-1----:R-:W-:Y:S06]  /*17d0*/  @!P0 BRA `(.L_x_27) ;  /* 0x0000000000108947 */ /* 0x002fec0003800000 */
[----:B------:R-:W-:Y:S01]  /*17e0*/  IMAD.MOV.U32 R5, RZ, RZ, R53 ;  /* 0x000000ffff057224 */ /* 0x000fe200078e0035 */
[----:B------:R-:W-:-:S07]  /*17f0*/  MOV R12, 0x1810 ;  /* 0x00001810000c7802 */ /* 0x000fce0000000f00 */
[----:B------:R-:W-:Y:S05]  /*1800*/  CALL.REL.NOINC `($__internal_3_$__cuda_sm3x_div_rn_noftz_f32_slowpath) ;  /* 0x0000008400347944 */ /* 0x000fea0003c00000 */
[----:B------:R-:W-:-:S07]  /*1810*/  MOV R7, R5 ;  /* 0x0000000500077202 */ /* 0x000fce0000000f00 */
.L_x_27:
[----:B------:R-:W-:Y:S05]  /*1820*/  BSYNC.RECONVERGENT B2 ;  /* 0x0000000000027941 */ /* 0x000fea0003800200 */
.L_x_26:
[----:B------:R-:W0:Y:S01]  /*1830*/  MUFU.RCP R4, R53 ;  /* 0x0000003500047308 */ /* 0x000e220000001000 */
[----:B------:R-:W-:Y:S07]  /*1840*/  BSSY.RECONVERGENT B2, `(.L_x_28) ;  /* 0x000000d000027945 */ /* 0x000fee0003800200 */
        /* <DEDUP_REMOVED lines=8> */
[----:B------:R-:W-:Y:S02]  /*18d0*/  MOV R5, R53 ;  /* 0x0000003500057202 */ /* 0x000fe40000000f00 */
[----:B------:R-:W-:-:S07]  /*18e0*/  MOV R12, 0x1900 ;  /* 0x00001900000c7802 */ /* 0x000fce0000000f00 */
[----:B------:R-:W-:Y:S05]  /*18f0*/  CALL.REL.NOINC `($__internal_3_$__cuda_sm3x_div_rn_noftz_f32_slowpath) ;  /* 0x0000008000f87944 */ /* 0x000fea0003c00000 */
[----:B------:R-:W-:-:S07]  /*1900*/  IMAD.MOV.U32 R6, RZ, RZ, R5 ;  /* 0x000000ffff067224 */ /* 0x000fce00078e0005 */
.L_x_29:
[----:B------:R-:W-:Y:S05]  /*1910*/  BSYNC.RECONVERGENT B2 ;  /* 0x0000000000027941 */ /* 0x000fea0003800200 */
.L_x_28:
[----:B------:R-:W0:Y:S08]  /*1920*/  LDC.64 R4, c[0x0][0x380] ;  /* 0x0000e000ff047b82 */ /* 0x000e300000000a00 */
[----:B------:R-:W1:Y:S01]  /*1930*/  LDC R13, c[0x0][0x3b4] ;  /* 0x0000ed00ff0d7b82 */ /* 0x000e620000000800 */
[----:B0-----:R-:W2:Y:S01]  /*1940*/  LDG.E R4, desc[UR36][R4.64] ;  /* 0x0000002404047981 */ /* 0x001ea2000c1e1900 */
[----:B------:R-:W-:-:S04]  /*1950*/  FMUL R11, R11, R6 ;  /* 0x000000060b0b7220 */ /* 0x000fc80000400000 */
[----:B------:R-:W-:Y:S01]  /*1960*/  FFMA R8, R8, R7, R11 ;  /* 0x0000000708087223 */ /* 0x000fe2000000000b */
[----:B-1----:R-:W0:Y:S02]  /*1970*/  MUFU.RCP R3, R13 ;  /* 0x0000000d00037308 */ /* 0x002e240000001000 */
[----:B0-----:R-:W-:-:S04]  /*1980*/  FFMA R10, R3, -R13, 1 ;  /* 0x3f800000030a7423 */ /* 0x001fc8000000080d */
[----:B------:R-:W-:Y:S02]  /*1990*/  FFMA R3, R3, R10, R3 ;  /* 0x0000000a03037223 */ /* 0x000fe40000000003 */
[----:B--2---:R-:W0:Y:S02]  /*19a0*/  FCHK P0, R4, R13 ;  /* 0x0000000d04007302 */ /* 0x004e240000000000 */
[----:B------:R-:W-:-:S04]  /*19b0*/  FFMA R10, R4, R3, RZ ;  /* 0x00000003040a7223 */ /* 0x000fc800000000ff */
[----:B------:R-:W-:-:S04]  /*19c0*/  FFMA R12, R10, -R13, R4 ;  /* 0x8000000d0a0c7223 */ /* 0x000fc80000000004 */
[----:B------:R-:W-:Y:S01]  /*19d0*/  FFMA R57, R3, R12, R10 ;  /* 0x0000000c03397223 */ /* 0x000fe2000000000a */
[----:B0-----:R-:W-:Y:S06]  /*19e0*/  @!P0 BRA `(.L_x_30) ;  /* 0x0000000000148947 */ /* 0x001fec0003800000 */
[----:B------:R-:W0:Y:S01]  /*19f0*/  LDCU UR4, c[0x0][0x3b4] ;  /* 0x00007680ff0477ac */ /* 0x000e220008000800 */
[----:B------:R-:W-:Y:S02]  /*1a00*/  MOV R12, 0x1a30 ;  /* 0x00001a30000c7802 */ /* 0x000fe40000000f00 */
[----:B0-----:R-:W-:-:S07]  /*1a10*/  MOV R5, UR4 ;  /* 0x0000000400057c02 */ /* 0x001fce0008000f00 */
[----:B------:R-:W-:Y:S05]  /*1a20*/  CALL.REL.NOINC `($__internal_3_$__cuda_sm3x_div_rn_noftz_f32_slowpath) ;  /* 0x0000008000ac7944 */ /* 0x000fea0003c00000 */
[----:B------:R-:W-:-:S07]  /*1a30*/  IMAD.MOV.U32 R57, RZ, RZ, R5 ;  /* 0x000000ffff397224 */ /* 0x000fce00078e0005 */
.L_x_30:
[----:B------:R-:W0:Y:S01]  /*1a40*/  F2F.F64.F32 R58, R9 ;  /* 0x00000009003a7310 */ /* 0x000e220000201800 */
[----:B------:R-:W-:Y:S01]  /*1a50*/  BSSY.RECONVERGENT B0, `(.L_x_31) ;  /* 0x0000007000007945 */ /* 0x000fe20003800200 */
[----:B------:R-:W-:Y:S01]  /*1a60*/  FADD R57, R8, -R57 ;  /* 0x8000003908397221 */ /* 0x000fe20000000000 */
[----:B------:R-:W-:Y:S01]  /*1a70*/  MOV R14, 0x1ac0 ;  /* 0x00001ac0000e7802 */ /* 0x000fe20000000f00 */
[----:B0-----:R-:W-:-:S10]  /*1a80*/  DADD R4, -RZ, |R58| ;  /* 0x00000000ff047229 */ /* 0x001fd4000000053a */
[----:B------:R-:W-:Y:S01]  /*1a90*/  MOV R12, R4 ;  /* 0x00000004000c7202 */ /* 0x000fe20000000f00 */
[----:B------:R-:W-:-:S07]  /*1aa0*/  IMAD.MOV.U32 R3, RZ, RZ, R5 ;  /* 0x000000ffff037224 */ /* 0x000fce00078e0005 */
[----:B------:R-:W-:Y:S05]  /*1ab0*/  CALL.REL.NOINC `($_Z6evolvePfS_S_S_S_iiiffff$__internal_accurate_pow) ;  /* 0x0000008800247944 */ /* 0x000fea0003c00000 */
[----:B------:R-:W-:Y:S05]  /*1ac0*/  BSYNC.RECONVERGENT B0 ;  /* 0x0000000000007941 */ /* 0x000fea0003800200 */
.L_x_31:
[----:B------:R-:W0:Y:S01]  /*1ad0*/  MUFU.RCP R8, R9 ;  /* 0x0000000900087308 */ /* 0x000e220000001000 */
[----:B------:R-:W-:Y:S01]  /*1ae0*/  DADD R4, R58, 3 ;  /* 0x400800003a047429 */ /* 0x000fe20000000000 */
[----:B------:R-:W-:Y:S01]  /*1af0*/  MOV R10, R67 ;  /* 0x00000043000a7202 */ /* 0x000fe20000000f00 */
[----:B------:R-:W-:Y:S01]  /*1b00*/  IMAD.MOV.U32 R11, RZ, RZ, R56 ;  /* 0x000000ffff0b7224 */ /* 0x000fe200078e0038 */
[----:B------:R-:W-:Y:S01]  /*1b10*/  FSETP.NEU.AND P2, PT, R9, RZ, PT ;  /* 0x000000ff0900720b */ /* 0x000fe20003f4d000 */
[----:B------:R-:W-:Y:S01]  /*1b20*/  BSSY.RECONVERGENT B0, `(.L_x_32) ;  /* 0x0000016000007945 */ /* 0x000fe20003800200 */
[----:B------:R-:W-:Y:S02]  /*1b30*/  ISETP.GE.AND P1, PT, R59, RZ, PT ;  /* 0x000000ff3b00720c */ /* 0x000fe40003f26270 */
[----:B------:R1:W2:Y:S01]  /*1b40*/  FCHK P0, R0, R9 ;  /* 0x0000000900007302 */ /* 0x0002a20000000000 */
[----:B------:R-:W-:Y:S02]  /*1b50*/  DADD R10, -RZ, -R10 ;  /* 0x00000000ff0a7229 */ /* 0x000fe4000000090a */
[----:B------:R-:W-:-:S04]  /*1b60*/  LOP3.LUT R4, R5, 0x7ff00000, RZ, 0xc0, !PT ;  /* 0x7ff0000005047812 */ /* 0x000fc800078ec0ff */
[----:B------:R-:W-:Y:S01]  /*1b70*/  ISETP.NE.AND P3, PT, R4, 0x7ff00000, PT ;  /* 0x7ff000000400780c */ /* 0x000fe20003f65270 */
[----:B0-----:R-:W-:-:S03]  /*1b80*/  FFMA R3, -R9, R8, 1 ;  /* 0x3f80000009037423 */ /* 0x001fc60000000108 */
[----:B------:R-:W-:Y:S01]  /*1b90*/  FSEL R10, R10, R67, !P1 ;  /* 0x000000430a0a7208 */ /* 0x000fe20004800000 */
[----:B------:R-:W-:Y:S01]  /*1ba0*/  FFMA R3, R8, R3, R8 ;  /* 0x0000000308037223 */ /* 0x000fe20000000008 */
[----:B------:R-:W-:Y:S01]  /*1bb0*/  FSEL R11, R11, R56, !P1 ;  /* 0x000000380b0b7208 */ /* 0x000fe20004800000 */
[----:B------:R-:W-:Y:S01]  /*1bc0*/  @!P2 IMAD.MOV.U32 R11, RZ, RZ, R59 ;  /* 0x000000ffff0ba224 */ /* 0x000fe200078e003b */
[----:B------:R-:W-:Y:S01]  /*1bd0*/  @!P2 MOV R10, RZ ;  /* 0x000000ff000aa202 */ /* 0x000fe20000000f00 */
[----:B------:R-:W-:-:S04]  /*1be0*/  FFMA R4, R0, R3, RZ ;  /* 0x0000000300047223 */ /* 0x000fc800000000ff */
[----:B------:R-:W-:Y:S01]  /*1bf0*/  FFMA R5, -R9, R4, R0 ;  /* 0x0000000409057223 */ /* 0x000fe20000000100 */
[----:B-12---:R-:W-:Y:S06]  /*1c00*/  @P3 BRA `(.L_x_33) ;  /* 0x00000000001c3947 */ /* 0x006fec0003800000 */
[----:B------:R-:W-:-:S13]  /*1c10*/  FSETP.NAN.AND P2, PT, R9, R9, PT ;  /* 0x000000090900720b */ /* 0x000fda0003f48000 */
[----:B------:R-:W-:Y:S01]  /*1c20*/  @P2 DADD R10, R58, 3 ;  /* 0x400800003a0a2429 */ /* 0x000fe20000000000 */
[----:B------:R-:W-:Y:S10]  /*1c30*/  @P2 BRA `(.L_x_33) ;  /* 0x0000000000102947 */ /* 0x000ff40003800000 */
[----:B------:R-:W-:-:S14]  /*1c40*/  DSETP.NEU.AND P2, PT, |R58|, +INF , PT ;  /* 0x7ff000003a00742a */ /* 0x000fdc0003f4d200 */
[----:B------:R-:W-:Y:S01]  /*1c50*/  @!P2 MOV R8, 0xfff00000 ;  /* 0xfff000000008a802 */ /* 0x000fe20000000f00 */
[----:B------:R-:W-:-:S03]  /*1c60*/  @!P2 IMAD.MOV.U32 R10, RZ, RZ, RZ ;  /* 0x000000ffff0aa224 */ /* 0x000fc600078e00ff */
[----:B------:R-:W-:-:S07]  /*1c70*/  @!P2 SEL R11, R8, 0x7ff00000, !P1 ;  /* 0x7ff00000080ba807 */ /* 0x000fce0004800000 */
.L_x_33:
[----:B------:R-:W-:Y:S05]  /*1c80*/  BSYNC.RECONVERGENT B0 ;  /* 0x0000000000007941 */ /* 0x000fea0003800200 */
.L_x_32:
[----:B------:R-:W-:Y:S01]  /*1c90*/  BSSY.RECONVERGENT B2, `(.L_x_34) ;  /* 0x0000008000027945 */ /* 0x000fe20003800200 */
[----:B------:R-:W-:-:S03]  /*1ca0*/  FFMA R3, R3, R5, R4 ;  /* 0x0000000503037223 */ /* 0x000fc60000000004 */
[----:B------:R-:W-:Y:S05]  /*1cb0*/  @!P0 BRA `(.L_x_35) ;  /* 0x0000000000148947 */ /* 0x000fea0003800000 */
[----:B------:R-:W-:Y:S01]  /*1cc0*/  MOV R4, R0 ;  /* 0x0000000000047202 */ /* 0x000fe20000000f00 */
[----:B------:R-:W-:Y:S01]  /*1cd0*/  IMAD.MOV.U32 R5, RZ, RZ, R9 ;  /* 0x000000ffff057224 */ /* 0x000fe200078e0009 */
[----:B------:R-:W-:-:S07]  /*1ce0*/  MOV R12, 0x1d00 ;  /* 0x00001d00000c7802 */ /* 0x000fce0000000f00 */
[----:B------:R-:W-:Y:S05]  /*1cf0*/  CALL.REL.NOINC `($__internal_3_$__cuda_sm3x_div_rn_noftz_f32_slowpath) ;  /* 0x0000007c00f87944 */ /* 0x000fea0003c00000 */
[----:B------:R-:W-:-:S07]  /*1d00*/  MOV R3, R5 ;  /* 0x0000000500037202 */ /* 0x000fce0000000f00 */
.L_x_35:
[----:B------:R-:W-:Y:S05]  /*1d10*/  BSYNC.RECONVERGENT B2 ;  /* 0x0000000000027941 */ /* 0x000fea0003800200 */
.L_x_34:
[----:B------:R-:W-:Y:S01]  /*1d20*/  FMUL R8, R7, R7 ;  /* 0x0000000707087220 */ /* 0x000fe20000400000 */
[----:B------:R-:W-:Y:S01]  /*1d30*/  FMUL R0, R6, R6 ;  /* 0x0000000606007220 */ /* 0x000fe20000400000 */
[----:B------:R-:W-:Y:S02]  /*1d40*/  BSSY.RECONVERGENT B0, `(.L_x_36) ;  /* 0x0000018000007945 */ /* 0x000fe40003800200 */
[----:B------:R-:W-:-:S04]  /*1d50*/  FMUL R4, R9, R8 ;  /* 0x0000000809047220 */ /* 0x000fc80000400000 */
[C---:B------:R-:W-:Y:S01]  /*1d60*/  FMUL R53, R9.reuse, R4 ;  /* 0x0000000409357220 */ /* 0x040fe20000400000 */
[----:B------:R-:W-:-:S03]  /*1d70*/  FMUL R4, R9, R0 ;  /* 0x0000000009047220 */ /* 0x000fc60000400000 */
[----:B------:R-:W0:Y:S01]  /*1d80*/  F2F.F64.F32 R12, R53 ;  /* 0x00000035000c7310 */ /* 0x000e220000201800 */
[----:B------:R-:W-:-:S07]  /*1d90*/  FMUL R4, R9, R4 ;  /* 0x0000000409047220 */ /* 0x000fce0000400000 */
[----:B------:R-:W1:Y:S01]  /*1da0*/  F2F.F64.F32 R4, R4 ;  /* 0x0000000400047310 */ /* 0x000e620000201800 */
[----:B0-----:R-:W-:-:S08]  /*1db0*/  DADD R12, -R12, 1 ;  /* 0x3ff000000c0c7429 */ /* 0x001fd00000000100 */
[----:B-1----:R-:W-:-:S06]  /*1dc0*/  DADD R54, -R4, R12 ;  /* 0x0000000004367229 */ /* 0x002fcc000000010c */
[----:B------:R-:W0:Y:S04]  /*1dd0*/  MUFU.RCP64H R13, R55 ;  /* 0x00000037000d7308 */ /* 0x000e280000001800 */
[----:B------:R-:W-:-:S05]  /*1de0*/  VIADD R12, R55, 0x300402 ;  /* 0x00300402370c7836 */ /* 0x000fca0000000000 */
[----:B------:R-:W-:Y:S01]  /*1df0*/  FSETP.GEU.AND P0, PT, |R12|, 5.8789094863358348022e-39, PT ;  /* 0x004004020c00780b */ /* 0x000fe20003f0e200 */
[----:B0-----:R-:W-:-:S08]  /*1e00*/  DFMA R14, -R54, R12, 1 ;  /* 0x3ff00000360e742b */ /* 0x001fd0000000010c */
[----:B------:R-:W-:-:S08]  /*1e10*/  DFMA R14, R14, R14, R14 ;  /* 0x0000000e0e0e722b */ /* 0x000fd0000000000e */
[----:B------:R-:W-:-:S08]  /*1e20*/  DFMA R14, R12, R14, R12 ;  /* 0x0000000e0c0e722b */ /* 0x000fd0000000000c */
[----:B------:R-:W-:-:S08]  /*1e30*/  DFMA R20, -R54, R14, 1 ;  /* 0x3ff000003614742b */ /* 0x000fd0000000010e */
[----:B------:R-:W-:Y:S01]  /*1e40*/  DFMA R68, R14, R20, R14 ;  /* 0x000000140e44722b */ /* 0x000fe2000000000e */
[----:B------:R-:W-:Y:S10]  /*1e50*/  @P0 BRA `(.L_x_37) ;  /* 0x0000000000180947 */ /* 0x000ff40003800000 */
[----:B------:R-:W-:Y:S02]  /*1e60*/  LOP3.LUT R12, R55, 0x7fffffff, RZ, 0xc0, !PT ;  /* 0x7fffffff370c7812 */ /* 0x000fe400078ec0ff */
[----:B------:R-:W-:Y:S02]  /*1e70*/  MOV R14, 0x1ea0 ;  /* 0x00001ea0000e7802 */ /* 0x000fe40000000f00 */
[----:B------:R-:W-:-:S07]  /*1e80*/  IADD3 R20, PT, PT, R12, -0x100000, RZ ;  /* 0xfff000000c147810 */ /* 0x000fce0007ffe0ff */
[----:B------:R-:W-:Y:S05]  /*1e90*/  CALL.REL.NOINC `($__internal_0_$__cuda_sm20_dblrcp_rn_slowpath_v3) ;  /* 0x0000007000b87944 */ /* 0x000fea0003c00000 */
[----:B------:R-:W-:Y:S01]  /*1ea0*/  IMAD.MOV.U32 R68, RZ, RZ, R20 ;  /* 0x000000ffff447224 */ /* 0x000fe200078e0014 */
[----:B------:R-:W-:-:S07]  /*1eb0*/  MOV R69, R21 ;  /* 0x0000001500457202 */ /* 0x000fce0000000f00 */
.L_x_37:
[----:B------:R-:W-:Y:S05]  /*1ec0*/  BSYNC.RECONVERGENT B0 ;  /* 0x0000000000007941 */ /* 0x000fea0003800200 */
.L_x_36:
[----:B------:R-:W0:Y:S01]  /*1ed0*/  F2F.F64.F32 R58, R9 ;  /* 0x00000009003a7310 */ /* 0x000e220000201800 */
[----:B------:R-:W-:Y:S01]  /*1ee0*/  DMUL R12, R10, -2 ;  /* 0xc00000000a0c7828 */ /* 0x000fe20000000000 */
[----:B------:R-:W-:Y:S01]  /*1ef0*/  FSETP.NEU.AND P0, PT, R9, 1, PT ;  /* 0x3f8000000900780b */ /* 0x000fe20003f0d000 */
[----:B------:R-:W-:Y:S01]  /*1f00*/  FADD R66, R8, R0 ;  /* 0x0000000008427221 */ /* 0x000fe20000000000 */
[----:B------:R-:W-:Y:S01]  /*1f10*/  BSSY.RECONVERGENT B0, `(.L_x_38) ;  /* 0x000001b000007945 */ /* 0x000fe20003800200 */
[----:B------:R-:W-:-:S03]  /*1f20*/  DADD R62, R4, 1 ;  /* 0x3ff00000043e7429 */ /* 0x000fc60000000000 */
[----:B------:R-:W1:Y:S03]  /*1f30*/  F2F.F64.F32 R64, R7 ;  /* 0x0000000700407310 */ /* 0x000e660000201800 */
[----:B------:R-:W-:Y:S02]  /*1f40*/  FSEL R12, R12, RZ, P0 ;  /* 0x000000ff0c0c7208 */ /* 0x000fe40000000000 */
[----:B------:R-:W-:Y:S01]  /*1f50*/  FSEL R13, R13, -2, P0 ;  /* 0xc00000000d0d7808 */ /* 0x000fe20000000000 */
[----:B0-----:R-:W-:Y:S02]  /*1f60*/  VIADD R14, R59, 0x300402 ;  /* 0x003004023b0e7836 */ /* 0x001fe40000000000 */
[----:B------:R-:W0:Y:S03]  /*1f70*/  MUFU.RCP64H R15, R59 ;  /* 0x0000003b000f7308 */ /* 0x000e260000001800 */
[----:B------:R-:W-:Y:S01]  /*1f80*/  FSETP.GEU.AND P0, PT, |R14|, 5.8789094863358348022e-39, PT ;  /* 0x004004020e00780b */ /* 0x000fe20003f0e200 */
[----:B-1----:R-:W-:-:S04]  /*1f90*/  DMUL R12, R64, R12 ;  /* 0x0000000c400c7228 */ /* 0x002fc80000000000 */
[----:B------:R-:W1:Y:S08]  /*1fa0*/  F2F.F64.F32 R10, R57 ;  /* 0x00000039000a7310 */ /* 0x000e700000201800 */
[----:B------:R-:W2:Y:S01]  /*1fb0*/  F2F.F64.F32 R66, R66 ;  /* 0x0000004200427310 */ /* 0x000ea20000201800 */
[----:B0-----:R-:W-:Y:S02]  /*1fc0*/  DFMA R20, -R58, R14, 1 ;  /* 0x3ff000003a14742b */ /* 0x001fe4000000010e */
[----:B-1----:R-:W-:-:S05]  /*1fd0*/  DMUL R12, R12, R10 ;  /* 0x0000000a0c0c7228 */ /* 0x002fca0000000000 */
[----:B------:R0:W1:Y:S01]  /*1fe0*/  F2F.F32.F64 R68, R68 ;  /* 0x0000004400447310 */ /* 0x0000620000301000 */
[----:B------:R-:W-:Y:S02]  /*1ff0*/  DFMA R20, R20, R20, R20 ;  /* 0x000000141414722b */ /* 0x000fe40000000014 */
[----:B--2---:R-:W-:-:S05]  /*2000*/  DMUL R72, R12, R66 ;  /* 0x000000420c487228 */ /* 0x004fca0000000000 */
[----:B------:R0:W2:Y:S01]  /*2010*/  F2F.F64.F32 R70, R3 ;  /* 0x0000000300467310 */ /* 0x0000a20000201800 */
[----:B------:R-:W-:-:S08]  /*2020*/  DFMA R20, R14, R20, R14 ;  /* 0x000000140e14722b */ /* 0x000fd0000000000e */
[----:B------:R-:W-:-:S08]  /*2030*/  DFMA R54, -R58, R20, 1 ;  /* 0x3ff000003a36742b */ /* 0x000fd00000000114 */
[----:B------:R-:W-:Y:S01]  /*2040*/  DFMA R20, R20, R54, R20 ;  /* 0x000000361414722b */ /* 0x000fe20000000014 */
[----:B012---:R-:W-:Y:S10]  /*2050*/  @P0 BRA `(.L_x_39) ;  /* 0x0000000000180947 */ /* 0x007ff40003800000 */
[----:B------:R-:W-:Y:S01]  /*2060*/  LOP3.LUT R0, R59, 0x7fffffff, RZ, 0xc0, !PT ;  /* 0x7fffffff3b007812 */ /* 0x000fe200078ec0ff */
[----:B------:R-:W-:Y:S01]  /*2070*/  IMAD.MOV.U32 R55, RZ, RZ, R59 ;  /* 0x000000ffff377224 */ /* 0x000fe200078e003b */
[----:B------:R-:W-:Y:S02]  /*2080*/  MOV R54, R58 ;  /* 0x0000003a00367202 */ /* 0x000fe40000000f00 */
[----:B------:R-:W-:Y:S02]  /*2090*/  IADD3 R20, PT, PT, R0, -0x100000, RZ ;  /* 0xfff0000000147810 */ /* 0x000fe40007ffe0ff */
[----:B------:R-:W-:-:S07]  /*20a0*/  MOV R14, 0x20c0 ;  /* 0x000020c0000e7802 */ /* 0x000fce0000000f00 */
[----:B------:R-:W-:Y:S05]  /*20b0*/  CALL.REL.NOINC `($__internal_0_$__cuda_sm20_dblrcp_rn_slowpath_v3) ;  /* 0x0000007000307944 */ /* 0x000fea0003c00000 */
.L_x_39:
[----:B------:R-:W-:Y:S05]  /*20c0*/  BSYNC.RECONVERGENT B0 ;  /* 0x0000000000007941 */ /* 0x000fea0003800200 */
.L_x_38:
[CC--:B------:R-:W-:Y:S01]  /*20d0*/  FMUL R0, R9.reuse, R7.reuse ;  /* 0x0000000709007220 */ /* 0x0c0fe20000400000 */
[----:B------:R-:W-:Y:S01]  /*20e0*/  DMUL R60, R58, 0.5 ;  /* 0x3fe000003a3c7828 */ /* 0x000fe20000000000 */
[----:B------:R-:W0:Y:S01]  /*20f0*/  F2F.F64.F32 R12, R6 ;  /* 0x00000006000c7310 */ /* 0x000e220000201800 */
[----:B------:R-:W-:Y:S01]  /*2100*/  DMUL R14, R70, 0.5 ;  /* 0x3fe00000460e7828 */ /* 0x000fe20000000000 */
[----:B------:R-:W-:Y:S01]  /*2110*/  FMUL R0, R0, R7 ;  /* 0x0000000700007220 */ /* 0x000fe20000400000 */
[----:B------:R-:W-:Y:S01]  /*2120*/  FMUL R53, R9, -R6 ;  /* 0x8000000609357220 */ /* 0x000fe20000400000 */
[----:B------:R-:W-:Y:S01]  /*2130*/  DADD R4, R4, -1 ;  /* 0xbff0000004047429 */ /* 0x000fe20000000000 */
[----:B------:R-:W-:Y:S02]  /*2140*/  BSSY.RECONVERGENT B2, `(.L_x_40) ;  /* 0x0000036000027945 */ /* 0x000fe40003800200 */
[----:B------:R-:W-:Y:S01]  /*2150*/  DMUL R60, R58, R60 ;  /* 0x0000003c3a3c7228 */ /* 0x000fe20000000000 */
[----:B------:R-:W1:Y:S07]  /*2160*/  F2F.F64.F32 R54, R0 ;  /* 0x0000000000367310 */ /* 0x000e6e0000201800 */
[----:B------:R-:W-:Y:S01]  /*2170*/  DMUL R60, R64, R60 ;  /* 0x0000003c403c7228 */ /* 0x000fe20000000000 */
[----:B------:R-:W-:Y:S01]  /*2180*/  FCHK P0, R57, R68 ;  /* 0x0000004439007302 */ /* 0x000fe20000000000 */
[----:B0-----:R-:W-:-:S02]  /*2190*/  DMUL R74, R14, R12 ;  /* 0x0000000c0e4a7228 */ /* 0x001fc40000000000 */
[----:B-1----:R-:W-:Y:S01]  /*21a0*/  DADD R20, -R54, R20 ;  /* 0x0000000036147229 */ /* 0x002fe20000000114 */
[-C--:B------:R-:W-:Y:S01]  /*21b0*/  FMUL R54, R3, -R6.reuse ;  /* 0x8000000603367220 */ /* 0x080fe20000400000 */
[----:B------:R-:W-:Y:S02]  /*21c0*/  FMUL R3, R9, R9 ;  /* 0x0000000909037220 */ /* 0x000fe40000400000 */
[----:B------:R-:W-:Y:S02]  /*21d0*/  DFMA R60, R64, R60, 1 ;  /* 0x3ff00000403c742b */ /* 0x000fe4000000003c */
[----:B------:R-:W-:Y:S01]  /*21e0*/  DMUL R76, R62, R74 ;  /* 0x0000004a3e4c7228 */ /* 0x000fe20000000000 */
[CC--:B------:R-:W-:Y:S01]  /*21f0*/  FMUL R8, R3.reuse, R7.reuse ;  /* 0x0000000703087220 */ /* 0x0c0fe20000400000 */
[----:B------:R-:W0:Y:S01]  /*2200*/  F2F.F64.F32 R54, R54 ;  /* 0x0000003600367310 */ /* 0x000e220000201800 */
[----:B------:R-:W-:Y:S01]  /*2210*/  DFMA R20, R70, R20, R72 ;  /* 0x000000144614722b */ /* 0x000fe20000000048 */
[----:B------:R-:W-:Y:S01]  /*2220*/  FMUL R3, R3, R6 ;  /* 0x0000000603037220 */ /* 0x000fe20000400000 */
[----:B------:R-:W-:Y:S01]  /*2230*/  FMUL R8, R8, R7 ;  /* 0x0000000708087220 */ /* 0x000fe20000400000 */
[----:B------:R-:W-:-:S04]  /*2240*/  DADD R70, R58, R58 ;  /* 0x000000003a467229 */ /* 0x000fc8000000003a */
[----:B------:R-:W-:Y:S04]  /*2250*/  F2F.F32.F64 R0, R76 ;  /* 0x0000004c00007310 */ /* 0x000fe80000301000 */
[----:B------:R-:W-:Y:S02]  /*2260*/  DMUL R74, R58, R70 ;  /* 0x000000463a4a7228 */ /* 0x000fe40000000000 */
[----:B------:R-:W-:Y:S02]  /*2270*/  DMUL R70, R64, R14 ;  /* 0x0000000e40467228 */ /* 0x000fe40000000000 */
[----:B0-----:R-:W-:Y:S01]  /*2280*/  DMUL R72, R54, R60 ;  /* 0x0000003c36487228 */ /* 0x001fe20000000000 */
[----:B------:R-:W0:Y:S01]  /*2290*/  F2F.F64.F32 R54, R8 ;  /* 0x0000000800367310 */ /* 0x000e220000201800 */
[----:B------:R-:W-:Y:S01]  /*22a0*/  FMUL R60, R3, R6 ;  /* 0x00000006033c7220 */ /* 0x000fe20000400000 */
[----:B------:R-:W-:-:S02]  /*22b0*/  DMUL R14, R58, R14 ;  /* 0x0000000e3a0e7228 */ /* 0x000fc40000000000 */
[----:B------:R-:W-:-:S04]  /*22c0*/  DMUL R74, R10, R74 ;  /* 0x0000004a0a4a7228 */ /* 0x000fc80000000000 */
[----:B------:R-:W1:Y:S02]  /*22d0*/  F2F.F64.F32 R60, R60 ;  /* 0x0000003c003c7310 */ /* 0x000e640000201800 */
[----:B------:R-:W-:Y:S02]  /*22e0*/  DMUL R14, R58, R14 ;  /* 0x0000000e3a0e7228 */ /* 0x000fe40000000000 */
[----:B------:R-:W-:Y:S02]  /*22f0*/  DFMA R74, R66, R74, R70 ;  /* 0x0000004a424a722b */ /* 0x000fe40000000046 */
[----:B0-----:R-:W-:Y:S02]  /*2300*/  DADD R54, R54, 1 ;  /* 0x3ff0000036367429 */ /* 0x001fe40000000000 */
[----:B------:R-:W0:Y:S02]  /*2310*/  F2F.F64.F32 R66, R53 ;  /* 0x0000003500427310 */ /* 0x000e240000201800 */
[----:B------:R-:W-:-:S04]  /*2320*/  DMUL R14, R64, R14 ;  /* 0x0000000e400e7228 */ /* 0x000fc80000000000 */
[----:B-1----:R-:W-:Y:S02]  /*2330*/  DADD R54, R54, R60 ;  /* 0x0000000036367229 */ /* 0x002fe4000000003c */
[----:B------:R-:W1:Y:S02]  /*2340*/  F2F.F32.F64 R8, R72 ;  /* 0x0000004800087310 */ /* 0x000e640000301000 */
[----:B------:R-:W-:-:S04]  /*2350*/  DMUL R14, R12, R14 ;  /* 0x0000000e0c0e7228 */ /* 0x000fc80000000000 */
[----:B------:R-:W-:Y:S02]  /*2360*/  DMUL R54, R10, R54 ;  /* 0x000000360a367228 */ /* 0x000fe40000000000 */
[----:B------:R-:W2:Y:S01]  /*2370*/  MUFU.RCP R61, R68 ;  /* 0x00000044003d7308 */ /* 0x000ea20000001000 */
[----:B0-----:R-:W-:-:S05]  /*2380*/  DMUL R66, R66, R74 ;  /* 0x0000004a42427228 */ /* 0x001fca0000000000 */
[--C-:B------:R-:W-:Y:S02]  /*2390*/  DFMA R4, R70, R4, R54.reuse ;  /* 0x000000044604722b */ /* 0x100fe40000000036 */
[----:B------:R-:W0:Y:S01]  /*23a0*/  F2F.F32.F64 R10, R66 ;  /* 0x00000042000a7310 */ /* 0x000e220000301000 */
[----:B------:R-:W-:-:S07]  /*23b0*/  DFMA R14, R12, -R14, R54 ;  /* 0x8000000e0c0e722b */ /* 0x000fce0000000036 */
[----:B------:R-:W3:Y:S01]  /*23c0*/  F2F.F32.F64 R11, R4 ;  /* 0x00000004000b7310 */ /* 0x000ee20000301000 */
[----:B--2---:R-:W-:-:S04]  /*23d0*/  FFMA R12, -R68, R61, 1 ;  /* 0x3f800000440c7423 */ /* 0x004fc8000000013d */
[----:B------:R-:W-:-:S03]  /*23e0*/  FFMA R12, R61, R12, R61 ;  /* 0x0000000c3d0c7223 */ /* 0x000fc6000000003d */
[----:B------:R-:W2:Y:S01]  /*23f0*/  F2F.F32.F64 R53, R14 ;  /* 0x0000000e00357310 */ /* 0x000ea20000301000 */
[----:B------:R-:W-:-:S07]  /*2400*/  FFMA R13, R57, R12, RZ ;  /* 0x0000000c390d7223 */ /* 0x000fce00000000ff */
[----:B------:R4:W0:Y:S02]  /*2410*/  F2F.F32.F64 R3, R20 ;  /* 0x0000001400037310 */ /* 0x0008240000301000 */
[----:B----4-:R-:W-:-:S04]  /*2420*/  FFMA R20, -R68, R13, R57 ;  /* 0x0000000d44147223 */ /* 0x010fc80000000139 */
[----:B------:R-:W-:Y:S01]  /*2430*/  FFMA R20, R12, R20, R13 ;  /* 0x000000140c147223 */ /* 0x000fe2000000000d */
[----:B0123--:R-:W-:Y:S06]  /*2440*/  @!P0 BRA `(.L_x_41) ;  /* 0x0000000000148947 */ /* 0x00ffec0003800000 */
[----:B------:R-:W-:Y:S01]  /*2450*/  IMAD.MOV.U32 R4, RZ, RZ, R57 ;  /* 0x000000ffff047224 */ /* 0x000fe200078e0039 */
[----:B------:R-:W-:Y:S02]  /*2460*/  MOV R5, R68 ;  /* 0x0000004400057202 */ /* 0x000fe40000000f00 */
[----:B------:R-:W-:-:S07]  /*2470*/  MOV R12, 0x2490 ;  /* 0x00002490000c7802 */ /* 0x000fce0000000f00 */
[----:B------:R-:W-:Y:S05]  /*2480*/  CALL.REL.NOINC `($__internal_3_$__cuda_sm3x_div_rn_noftz_f32_slowpath) ;  /* 0x0000007800147944 */ /* 0x000fea0003c00000 */
[----:B------:R-:W-:-:S07]  /*2490*/  IMAD.MOV.U32 R20, RZ, RZ, R5 ;  /* 0x000000ffff147224 */ /* 0x000fce00078e0005 */
.L_x_41:
[----:B------:R-:W-:Y:S05]  /*24a0*/  BSYNC.RECONVERGENT B2 ;  /* 0x0000000000027941 */ /* 0x000fea0003800200 */
.L_x_40:
[----:B------:R-:W0:Y:S01]  /*24b0*/  MUFU.RCP64H R5, R59 ;  /* 0x0000003b00057308 */ /* 0x000e220000001800 */
[----:B------:R-:W-:Y:S01]  /*24c0*/  MOV R4, 0x1 ;  /* 0x0000000100047802 */ /* 0x000fe20000000f00 */
[----:B------:R-:W-:Y:S01]  /*24d0*/  FADD R15, R20, -R7 ;  /* 0x80000007140f7221 */ /* 0x000fe20000000000 */
[----:B------:R-:W-:Y:S01]  /*24e0*/  FSETP.GEU.AND P1, PT, |R63|, 6.5827683646048100446e-37, PT ;  /* 0x036000003f00780b */ /* 0x000fe20003f2e200 */
[----:B------:R-:W-:Y:S02]  /*24f0*/  BSSY.RECONVERGENT B0, `(.L_x_42) ;  /* 0x0000012000007945 */ /* 0x000fe40003800200 */
[----:B------:R-:W-:-:S05]  /*2500*/  FMUL R15, R68, R15 ;  /* 0x0000000f440f7220 */ /* 0x000fca0000400000 */
[----:B------:R1:W-:Y:S01]  /*2510*/  ST.E desc[UR36][R36.64], R15 ;  /* 0x0000000f24007985 */ /* 0x0003e2000c101924 */
[----:B0-----:R-:W-:-:S08]  /*2520*/  DFMA R12, -R58, R4, 1 ;  /* 0x3ff000003a0c742b */ /* 0x001fd00000000104 */
[----:B------:R-:W-:-:S08]  /*2530*/  DFMA R12, R12, R12, R12 ;  /* 0x0000000c0c0c722b */ /* 0x000fd0000000000c */
[----:B------:R-:W-:-:S08]  /*2540*/  DFMA R12, R4, R12, R4 ;  /* 0x0000000c040c722b */ /* 0x000fd00000000004 */
[----:B------:R-:W-:-:S08]  /*2550*/  DFMA R4, -R58, R12, 1 ;  /* 0x3ff000003a04742b */ /* 0x000fd0000000010c */
[----:B------:R-:W-:-:S08]  /*2560*/  DFMA R4, R12, R4, R12 ;  /* 0x000000040c04722b */ /* 0x000fd0000000000c */
[----:B------:R-:W-:-:S08]  /*2570*/  DMUL R64, R62, R4 ;  /* 0x000000043e407228 */ /* 0x000fd00000000000 */
[----:B------:R-:W-:-:S08]  /*2580*/  DFMA R12, -R58, R64, R62 ;  /* 0x000000403a0c722b */ /* 0x000fd0000000013e */
[----:B------:R-:W-:-:S10]  /*2590*/  DFMA R64, R4, R12, R64 ;  /* 0x0000000c0440722b */ /* 0x000fd40000000040 */
[----:B------:R-:W-:-:S05]  /*25a0*/  FFMA R4, RZ, R59, R65 ;  /* 0x0000003bff047223 */ /* 0x000fca0000000041 */
[----:B------:R-:W-:-:S13]  /*25b0*/  FSETP.GT.AND P0, PT, |R4|, 1.469367938527859385e-39, PT ;  /* 0x001000000400780b */ /* 0x000fda0003f04200 */
[----:B-1----:R-:W-:Y:S05]  /*25c0*/  @P0 BRA P1, `(.L_x_43) ;  /* 0x0000000000100947 */ /* 0x002fea0000800000 */
[----:B------:R-:W-:Y:S01]  /*25d0*/  IMAD.MOV.U32 R56, RZ, RZ, R58 ;  /* 0x000000ffff387224 */ /* 0x000fe200078e003a */
[----:B------:R-:W-:Y:S02]  /*25e0*/  MOV R55, R59 ;  /* 0x0000003b00377202 */ /* 0x000fe40000000f00 */
[----:B------:R-:W-:-:S07]  /*25f0*/  MOV R12, 0x2610 ;  /* 0x00002610000c7802 */ /* 0x000fce0000000f00 */
[----:B------:R-:W-:Y:S05]  /*2600*/  CALL.REL.NOINC `($__internal_1_$__cuda_sm20_div_rn_f64_full) ;  /* 0x0000006c00887944 */ /* 0x000fea0003c00000 */
.L_x_43:
[----:B------:R-:W-:Y:S05]  /*2610*/  BSYNC.RECONVERGENT B0 ;  /* 0x0000000000007941 */ /* 0x000fea0003800200 */
.L_x_42:
[----:B------:R-:W0:Y:S01]  /*2620*/  F2F.F32.F64 R65, R64 ;  /* 0x0000004000417310 */ /* 0x000e220000301000 */
[----:B------:R-:W-:Y:S01]  /*2630*/  FMUL R7, R9, -R7 ;  /* 0x8000000709077220 */ /* 0x000fe20000400000 */
[C---:B------:R-:W-:Y:S01]  /*2640*/  FMUL R3, R68.reuse, R3 ;  /* 0x0000000344037220 */ /* 0x040fe20000400000 */
[C---:B------:R-:W-:Y:S01]  /*2650*/  FMUL R11, R68.reuse, R11 ;  /* 0x0000000b440b7220 */ /* 0x040fe20000400000 */
[C---:B------:R-:W-:Y:S01]  /*2660*/  FMUL R9, R68.reuse, R8 ;  /* 0x0000000844097220 */ /* 0x040fe20000400000 */
[----:B------:R-:W-:Y:S01]  /*2670*/  FMUL R7, R7, R6 ;  /* 0x0000000607077220 */ /* 0x000fe20000400000 */
[C---:B------:R-:W-:Y:S01]  /*2680*/  FMUL R13, R68.reuse, R10 ;  /* 0x0000000a440d7220 */ /* 0x040fe20000400000 */
[C---:B------:R-:W-:Y:S01]  /*2690*/  FMUL R15, R68.reuse, R0 ;  /* 0x00000000440f7220 */ /* 0x040fe20000400000 */
[C---:B------:R-:W-:Y:S01]  /*26a0*/  FMUL R53, R68.reuse, R53 ;  /* 0x0000003544357220 */ /* 0x040fe20000400000 */
[C---:B------:R-:W-:Y:S01]  /*26b0*/  FMUL R5, R68.reuse, R7 ;  /* 0x0000000744057220 */ /* 0x040fe20000400000 */
[----:B------:R-:W-:Y:S04]  /*26c0*/  ST.E desc[UR36][R36.64+0xc], R3 ;  /* 0x00000c0324007985 */ /* 0x000fe8000c101924 */
[----:B------:R1:W-:Y:S01]  /*26d0*/  ST.E desc[UR36][R36.64+0x10], R11 ;  /* 0x0000100b24007985 */ /* 0x0003e2000c101924 */
[----:B0-----:R-:W-:-:S03]  /*26e0*/  FMUL R65, R68, R65 ;  /* 0x0000004144417220 */ /* 0x001fc60000400000 */
[----:B------:R0:W-:Y:S04]  /*26f0*/  ST.E desc[UR36][R36.64+0x14], R9 ;  /* 0x0000140924007985 */ /* 0x0001e8000c101924 */
[----:B------:R-:W-:Y:S04]  /*2700*/  ST.E desc[UR36][R36.64+0x18], R13 ;  /* 0x0000180d24007985 */ /* 0x000fe8000c101924 */
[----:B------:R-:W-:Y:S04]  /*2710*/  ST.E desc[UR36][R36.64+0x1c], R15 ;  /* 0x00001c0f24007985 */ /* 0x000fe8000c101924 */
[----:B------:R-:W-:Y:S04]  /*2720*/  ST.E desc[UR36][R36.64+0x20], R53 ;  /* 0x0000203524007985 */ /* 0x000fe8000c101924 */
[----:B------:R-:W-:Y:S04]  /*2730*/  ST.E desc[UR36][R36.64+0x4], R65 ;  /* 0x0000044124007985 */ /* 0x000fe8000c101924 */
[----:B------:R2:W-:Y:S04]  /*2740*/  ST.E desc[UR36][R36.64+0x8], R5 ;  /* 0x0000080524007985 */ /* 0x0005e8000c101924 */
[----:B------:R-:W3:Y:S01]  /*2750*/  LD.E R4, desc[UR36][R40.64] ;  /* 0x0000002428047980 */ /* 0x000ee2000c101900 */
[----:B-1----:R-:W1:Y:S03]  /*2760*/  LDC.64 R10, c[0x0][0x388] ;  /* 0x0000e200ff0a7b82 */ /* 0x002e660000000a00 */
[----:B------:R-:W0:Y:S04]  /*2770*/  LD.E R3, desc[UR36][R40.64+0x4] ;  /* 0x0000042428037980 */ /* 0x000e28000c101900 */
[----:B------:R-:W4:Y:S04]  /*2780*/  LD.E R0, desc[UR36][R40.64+0x8] ;  /* 0x0000082428007980 */ /* 0x000f28000c101900 */
[----:B-1----:R-:W5:Y:S04]  /*2790*/  LDG.E R58, desc[UR36][R10.64] ;  /* 0x000000240a3a7981 */ /* 0x002f68000c1e1900 */
[----:B------:R-:W5:Y:S04]  /*27a0*/  LDG.E R7, desc[UR36][R10.64+0x4] ;  /* 0x000004240a077981 */ /* 0x000f68000c1e1900 */
[----:B------:R1:W5:Y:S01]  /*27b0*/  LDG.E R6, desc[UR36][R10.64+0xc] ;  /* 0x00000c240a067981 */ /* 0x000362000c1e1900 */
[----:B------:R-:W-:Y:S01]  /*27c0*/  IMAD.MOV.U32 R20, RZ, RZ, 0x1 ;  /* 0x00000001ff147424 */ /* 0x000fe200078e00ff */
[----:B------:R-:W-:Y:S01]  /*27d0*/  BSSY.RECONVERGENT B0, `(.L_x_44) ;  /* 0x0000020000007945 */ /* 0x000fe20003800200 */
[----:B---3--:R-:W-:-:S06]  /*27e0*/  FMUL R56, R4, R4 ;  /* 0x0000000404387220 */ /* 0x008fcc0000400000 */
[----:B------:R-:W3:Y:S08]  /*27f0*/  F2F.F64.F32 R56, R56 ;  /* 0x0000003800387310 */ /* 0x000ef00000201800 */
[----:B---3--:R-:W3:Y:S08]  /*2800*/  MUFU.RCP64H R21, R57 ;  /* 0x0000003900157308 */ /* 0x008ef00000001800 */
[----:B0-----:R-:W1:Y:S01]  /*2810*/  F2F.F64.F32 R8, R3 ;  /* 0x0000000300087310 */ /* 0x001e620000201800 */
[----:B--2---:R-:W-:-:S07]  /*2820*/  FMUL R5, R3, R3 ;  /* 0x0000000303057220 */ /* 0x004fce0000400000 */
[----:B----4-:R-:W0:Y:S01]  /*2830*/  F2F.F64.F32 R12, R0 ;  /* 0x00000000000c7310 */ /* 0x010e220000201800 */
[----:B---3--:R-:W-:Y:S01]  /*2840*/  DFMA R54, -R56, R20, 1 ;  /* 0x3ff000003836742b */ /* 0x008fe20000000114 */
[----:B-----5:R-:W-:Y:S01]  /*2850*/  FMUL R5, R5, R58 ;  /* 0x0000003a05057220 */ /* 0x020fe20000400000 */
[----:B------:R-:W-:Y:S01]  /*2860*/  FMUL R53, R0, R0 ;  /* 0x0000000000357220 */ /* 0x000fe20000400000 */
[----:B-1----:R-:W-:-:S04]  /*2870*/  DADD R10, R8, R8 ;  /* 0x00000000080a7229 */ /* 0x002fc80000000008 */
[----:B------:R-:W-:Y:S01]  /*2880*/  F2F.F64.F32 R14, R7 ;  /* 0x00000007000e7310 */ /* 0x000fe20000201800 */
[----:B------:R-:W-:Y:S01]  /*2890*/  DFMA R54, R54, R54, R54 ;  /* 0x000000363636722b */ /* 0x000fe20000000036 */
[----:B------:R-:W-:-:S06]  /*28a0*/  FMUL R53, R53, R6 ;  /* 0x0000000635357220 */ /* 0x000fcc0000400000 */
[----:B------:R-:W1:Y:S01]  /*28b0*/  F2F.F64.F32 R8, R5 ;  /* 0x0000000500087310 */ /* 0x000e620000201800 */
[----:B0-----:R-:W-:Y:S02]  /*28c0*/  DMUL R10, R10, R12 ;  /* 0x0000000c0a0a7228 */ /* 0x001fe40000000000 */
[----:B------:R-:W-:-:S05]  /*28d0*/  DFMA R54, R20, R54, R20 ;  /* 0x000000361436722b */ /* 0x000fca0000000014 */
[----:B------:R-:W0:Y:S01]  /*28e0*/  F2F.F64.F32 R12, R53 ;  /* 0x00000035000c7310 */ /* 0x000e220000201800 */
[----:B-1----:R-:W-:Y:S02]  /*28f0*/  DFMA R8, R10, R14, R8 ;  /* 0x0000000e0a08722b */ /* 0x002fe40000000008 */
[----:B------:R-:W-:-:S06]  /*2900*/  DFMA R10, -R56, R54, 1 ;  /* 0x3ff00000380a742b */ /* 0x000fcc0000000136 */
[----:B0-----:R-:W-:Y:S02]  /*2910*/  DADD R62, R8, R12 ;  /* 0x00000000083e7229 */ /* 0x001fe4000000000c */
        /* <DEDUP_REMOVED lines=8> */
[----:B------:R-:W-:Y:S02]  /*29a0*/  MOV R55, R57 ;  /* 0x0000003900377202 */ /* 0x000fe40000000f00 */
[----:B------:R-:W-:-:S07]  /*29b0*/  MOV R12, 0x29d0 ;  /* 0x000029d0000c7802 */ /* 0x000fce0000000f00 */
[----:B------:R-:W-:Y:S05]  /*29c0*/  CALL.REL.NOINC `($__internal_1_$__cuda_sm20_div_rn_f64_full) ;  /* 0x0000006800987944 */ /* 0x000fea0003c00000 */
.L_x_45:
[----:B------:R-:W-:Y:S05]  /*29d0*/  BSYNC.RECONVERGENT B0 ;  /* 0x0000000000007941 */ /* 0x000fea0003800200 */
.L_x_44:
[----:B------:R-:W-:Y:S01]  /*29e0*/  DADD R64, R64, 1 ;  /* 0x3ff0000040407429 */ /* 0x000fe20000000000 */
[----:B------:R-:W-:Y:S01]  /*29f0*/  MOV R12, 0x0 ;  /* 0x00000000000c7802 */ /* 0x000fe20000000f00 */
[----:B------:R-:W-:Y:S01]  /*2a00*/  IMAD.MOV.U32 R13, RZ, RZ, 0x3fd80000 ;  /* 0x3fd80000ff0d7424 */ /* 0x000fe200078e00ff */
[----:B------:R-:W-:Y:S03]  /*2a10*/  BSSY.RECONVERGENT B0, `(.L_x_46) ;  /* 0x000001a000007945 */ /* 0x000fe60003800200 */
[----:B------:R-:W0:Y:S04]  /*2a20*/  MUFU.RSQ64H R9, R65 ;  /* 0x0000004100097308 */ /* 0x000e280000001c00 */
[----:B------:R-:W-:-:S05]  /*2a30*/  VIADD R8, R65, 0xfcb00000 ;  /* 0xfcb0000041087836 */ /* 0x000fca0000000000 */
[----:B------:R-:W-:Y:S01]  /*2a40*/  ISETP.GE.U32.AND P0, PT, R8, 0x7ca00000, PT ;  /* 0x7ca000000800780c */ /* 0x000fe20003f06070 */
[----:B0-----:R-:W-:-:S08]  /*2a50*/  DMUL R10, R8, R8 ;  /* 0x00000008080a7228 */ /* 0x001fd00000000000 */
[----:B------:R-:W-:-:S08]  /*2a60*/  DFMA R10, R64, -R10, 1 ;  /* 0x3ff00000400a742b */ /* 0x000fd0000000080a */
[----:B------:R-:W-:Y:S02]  /*2a70*/  DFMA R12, R10, R12, 0.5 ;  /* 0x3fe000000a0c742b */ /* 0x000fe4000000000c */
[----:B------:R-:W-:-:S08]  /*2a80*/  DMUL R10, R8, R10 ;  /* 0x0000000a080a7228 */ /* 0x000fd00000000000 */
[----:B------:R-:W-:-:S08]  /*2a90*/  DFMA R14, R12, R10, R8 ;  /* 0x0000000a0c0e722b */ /* 0x000fd00000000008 */
[----:B------:R-:W-:Y:S02]  /*2aa0*/  DMUL R20, R64, R14 ;  /* 0x0000000e40147228 */ /* 0x000fe40000000000 */
[----:B------:R-:W-:Y:S01]  /*2ab0*/  IADD3 R13, PT, PT, R15, -0x100000, RZ ;  /* 0xfff000000f0d7810 */ /* 0x000fe20007ffe0ff */
[----:B------:R-:W-:-:S05]  /*2ac0*/  IMAD.MOV.U32 R12, RZ, RZ, R14 ;  /* 0x000000ffff0c7224 */ /* 0x000fca00078e000e */
[----:B------:R-:W-:-:S08]  /*2ad0*/  DFMA R54, R20, -R20, R64 ;  /* 0x800000141436722b */ /* 0x000fd00000000040 */
[----:B------:R-:W-:Y:S01]  /*2ae0*/  DFMA R10, R54, R12, R20 ;  /* 0x0000000c360a722b */ /* 0x000fe20000000014 */
[----:B------:R-:W-:Y:S10]  /*2af0*/  @!P0 BRA `(.L_x_47) ;  /* 0x00000000002c8947 */ /* 0x000ff40003800000 */
[----:B------:R-:W-:Y:S01]  /*2b00*/  MOV R5, R14 ;  /* 0x0000000e00057202 */ /* 0x000fe20000000f00 */
[----:B------:R-:W-:Y:S01]  /*2b10*/  IMAD.MOV.U32 R56, RZ, RZ, R54 ;  /* 0x000000ffff387224 */ /* 0x000fe200078e0036 */
[----:B------:R-:W-:Y:S01]  /*2b20*/  MOV R57, R55 ;  /* 0x0000003700397202 */ /* 0x000fe20000000f00 */
[----:B------:R-:W-:Y:S01]  /*2b30*/  IMAD.MOV.U32 R53, RZ, RZ, R20 ;  /* 0x000000ffff357224 */ /* 0x000fe200078e0014 */
[----:B------:R-:W-:Y:S01]  /*2b40*/  MOV R58, R21 ;  /* 0x00000015003a7202 */ /* 0x000fe20000000f00 */
[----:B------:R-:W-:Y:S01]  /*2b50*/  IMAD.MOV.U32 R12, RZ, RZ, R8 ;  /* 0x000000ffff0c7224 */ /* 0x000fe200078e0008 */
[----:B------:R-:W-:Y:S02]  /*2b60*/  MOV R15, R13 ;  /* 0x0000000d000f7202 */ /* 0x000fe40000000f00 */
[----:B------:R-:W-:-:S07]  /*2b70*/  MOV R14, 0x2b90 ;  /* 0x00002b90000e7802 */ /* 0x000fce0000000f00 */
[----:B------:R-:W-:Y:S05]  /*2b80*/  CALL.REL.NOINC `($__internal_2_$__cuda_sm20_dsqrt_rn_f64_mediumpath_v1) ;  /* 0x0000006c00907944 */ /* 0x000fea0003c00000 */
[----:B------:R-:W-:Y:S01]  /*2b90*/  IMAD.MOV.U32 R10, RZ, RZ, R12 ;  /* 0x000000ffff0a7224 */ /* 0x000fe200078e000c */
[----:B------:R-:W-:-:S07]  /*2ba0*/  MOV R11, R13 ;  /* 0x0000000d000b7202 */ /* 0x000fce0000000f00 */
.L_x_47:
[----:B------:R-:W-:Y:S05]  /*2bb0*/  BSYNC.RECONVERGENT B0 ;  /* 0x0000000000007941 */ /* 0x000fea0003800200 */
.L_x_46:
[----:B------:R-:W0:Y:S01]  /*2bc0*/  F2F.F32.F64 R53, R10 ;  /* 0x0000000a00357310 */ /* 0x000e220000301000 */
[----:B------:R-:W-:Y:S07]  /*2bd0*/  BSSY.RECONVERGENT B2, `(.L_x_48) ;  /* 0x000000d000027945 */ /* 0x000fee0003800200 */
[----:B0-----:R-:W0:Y:S08]  /*2be0*/  MUFU.RCP R8, R53 ;  /* 0x0000003500087308 */ /* 0x001e300000001000 */
        /* <DEDUP_REMOVED lines=11> */
.L_x_49:
[----:B------:R-:W-:Y:S05]  /*2ca0*/  BSYNC.RECONVERGENT B2 ;  /* 0x0000000000027941 */ /* 0x000fea0003800200 */
.L_x_48:
[----:B------:R-:W-:Y:S01]  /*2cb0*/  FMUL R8, R4, R53 ;  /* 0x0000003504087220 */ /* 0x000fe20000400000 */
[----:B------:R-:W-:Y:S03]  /*2cc0*/  BSSY.RECONVERGENT B2, `(.L_x_50) ;  /* 0x000000e000027945 */ /* 0x000fe60003800200 */
        /* <DEDUP_REMOVED lines=13> */
.L_x_51:
[----:B------:R-:W-:Y:S05]  /*2da0*/  BSYNC.RECONVERGENT B2 ;  /* 0x0000000000027941 */ /* 0x000fea0003800200 */
.L_x_50:
        /* <DEDUP_REMOVED lines=9> */
[----:B------:R-:W-:Y:S01]  /*2e40*/  MOV R4, R0 ;  /* 0x0000000000047202 */ /* 0x000fe20000000f00 */
[----:B------:R-:W-:Y:S01]  /*2e50*/  IMAD.MOV.U32 R5, RZ, RZ, R8 ;  /* 0x000000ffff057224 */ /* 0x000fe200078e0008 */
[----:B------:R-:W-:-:S07]  /*2e60*/  MOV R12, 0x2e80 ;  /* 0x00002e80000c7802 */ /* 0x000fce0000000f00 */
[----:B------:R-:W-:Y:S05]  /*2e70*/  CALL.REL.NOINC `($__internal_3_$__cuda_sm3x_div_rn_noftz_f32_slowpath) ;  /* 0x0000006c00987944 */ /* 0x000fea0003c00000 */
[----:B------:R-:W-:-:S07]  /*2e80*/  MOV R59, R5 ;  /* 0x00000005003b7202 */ /* 0x000fce0000000f00 */
.L_x_53:
[----:B------:R-:W-:Y:S05]  /*2e90*/  BSYNC.RECONVERGENT B2 ;  /* 0x0000000000027941 */ /* 0x000fea0003800200 */
.L_x_52:
        /* <DEDUP_REMOVED lines=14> */
[----:B------:R-:W-:Y:S01]  /*2f80*/  MOV R12, 0x2fb0 ;  /* 0x00002fb0000c7802 */ /* 0x000fe20000000f00 */
[----:B0-----:R-:W-:-:S07]  /*2f90*/  IMAD.U32 R5, RZ, RZ, UR4 ;  /* 0x00000004ff057e24 */ /* 0x001fce000f8e00ff */
[----:B------:R-:W-:Y:S05]  /*2fa0*/  CALL.REL.NOINC `($__internal_3_$__cuda_sm3x_div_rn_noftz_f32_slowpath) ;  /* 0x0000006c004c7944 */ /* 0x000fea0003c00000 */
[----:B------:R-:W-:-:S07]  /*2fb0*/  MOV R0, R5 ;  /* 0x0000000500007202 */ /* 0x000fce0000000f00 */
.L_x_54:
[----:B------:R-:W0:Y:S01]  /*2fc0*/  F2F.F64.F32 R62, R57 ;  /* 0x00000039003e7310 */ /* 0x000e220000201800 */
[----:B------:R-:W-:Y:S01]  /*2fd0*/  FMUL R3, R59, R59 ;  /* 0x0000003b3b037220 */ /* 0x000fe20000400000 */
[----:B------:R-:W-:Y:S01]  /*2fe0*/  FADD R4, R11, -R0 ;  /* 0x800000000b047221 */ /* 0x000fe20000000000 */
[----:B------:R-:W-:Y:S01]  /*2ff0*/  BSSY.RECONVERGENT B0, `(.L_x_55) ;  /* 0x000000c000007945 */ /* 0x000fe20003800200 */
[----:B------:R-:W-:Y:S01]  /*3000*/  MOV R14, 0x30b0 ;  /* 0x000030b0000e7802 */ /* 0x000fe20000000f00 */
[----:B------:R-:W-:-:S03]  /*3010*/  FFMA R70, R58, R58, R3 ;  /* 0x0000003a3a467223 */ /* 0x000fc60000000003 */
[----:B------:R-:W1:Y:S01]  /*3020*/  F2F.F64.F32 R6, R53 ;  /* 0x0000003500067310 */ /* 0x000e620000201800 */
[----:B0-----:R-:W-:-:S07]  /*3030*/  DMUL R68, R62, 0.5 ;  /* 0x3fe000003e447828 */ /* 0x001fce0000000000 */
[----:B------:R-:W0:Y:S01]  /*3040*/  F2F.F64.F32 R8, R59 ;  /* 0x0000003b00087310 */ /* 0x000e220000201800 */
[----:B-1----:R-:W-:-:S07]  /*3050*/  DADD R12, -RZ, |R6| ;  /* 0x00000000ff0c7229 */ /* 0x002fce0000000506 */
[----:B------:R1:W2:Y:S01]  /*3060*/  F2F.F64.F32 R10, R4 ;  /* 0x00000004000a7310 */ /* 0x0002a20000201800 */
[----:B0-----:R-:W-:-:S07]  /*3070*/  DMUL R72, R68, R8 ;  /* 0x0000000844487228 */ /* 0x001fce0000000000 */
[----:B------:R-:W0:Y:S01]  /*3080*/  F2F.F64.F32 R70, R70 ;  /* 0x0000004600467310 */ /* 0x000e220000201800 */
[----:B-12---:R-:W-:-:S07]  /*3090*/  IMAD.MOV.U32 R3, RZ, RZ, R13 ;  /* 0x000000ffff037224 */ /* 0x006fce00078e000d */
[----:B0-----:R-:W-:Y:S05]  /*30a0*/  CALL.REL.NOINC `($_Z6evolvePfS_S_S_S_iiiffff$__internal_accurate_pow) ;  /* 0x0000007000a87944 */ /* 0x001fea0003c00000 */
[----:B------:R-:W-:Y:S05]  /*30b0*/  BSYNC.RECONVERGENT B0 ;  /* 0x0000000000007941 */ /* 0x000fea0003800200 */
.L_x_55:
[----:B------:R-:W-:Y:S01]  /*30c0*/  FMUL R0, R58, R58 ;  /* 0x0000003a3a007220 */ /* 0x000fe20000400000 */
[----:B------:R-:W-:Y:S01]  /*30d0*/  FMUL R12, R59, R59 ;  /* 0x0000003b3b0c7220 */ /* 0x000fe20000400000 */
[----:B------:R-:W-:Y:S01]  /*30e0*/  IMAD.MOV.U32 R60, RZ, RZ, R67 ;  /* 0x000000ffff3c7224 */ /* 0x000fe200078e0043 */
[----:B------:R-:W-:Y:S01]  /*30f0*/  MOV R61, R56 ;  /* 0x00000038003d7202 */ /* 0x000fe20000000f00 */
[C---:B------:R-:W-:Y:S01]  /*3100*/  FMUL R0, R53.reuse, R0 ;  /* 0x0000000035007220 */ /* 0x040fe20000400000 */
[C---:B------:R-:W-:Y:S01]  /*3110*/  FMUL R12, R53.reuse, R12 ;  /* 0x0000000c350c7220 */ /* 0x040fe20000400000 */
[C---:B------:R-:W-:Y:S01]  /*3120*/  FSETP.NEU.AND P0, PT, R53.reuse, RZ, PT ;  /* 0x000000ff3500720b */ /* 0x040fe20003f0d000 */
[----:B------:R-:W-:Y:S01]  /*3130*/  BSSY.RECONVERGENT B0, `(.L_x_56) ;  /* 0x0000020000007945 */ /* 0x000fe20003800200 */
[C---:B------:R-:W-:Y:S01]  /*3140*/  FMUL R0, R53.reuse, R0 ;  /* 0x0000000035007220 */ /* 0x040fe20000400000 */
[----:B------:R-:W-:Y:S01]  /*3150*/  FMUL R3, R53, R12 ;  /* 0x0000000c35037220 */ /* 0x000fe20000400000 */
[----:B------:R-:W-:Y:S01]  /*3160*/  DADD R60, -RZ, -R60 ;  /* 0x00000000ff3c7229 */ /* 0x000fe2000000093c */
[----:B------:R-:W-:Y:S01]  /*3170*/  ISETP.GE.AND P3, PT, R7, RZ, PT ;  /* 0x000000ff0700720c */ /* 0x000fe20003f66270 */
[----:B------:R-:W0:Y:S08]  /*3180*/  F2F.F64.F32 R64, R0 ;  /* 0x0000000000407310 */ /* 0x000e300000201800 */
[----:B------:R-:W1:Y:S01]  /*3190*/  F2F.F64.F32 R12, R3 ;  /* 0x00000003000c7310 */ /* 0x000e620000201800 */
[----:B------:R-:W-:Y:S01]  /*31a0*/  FSEL R66, R60, R67, !P3 ;  /* 0x000000433c427208 */ /* 0x000fe20005800000 */
[----:B------:R-:W-:Y:S01]  /*31b0*/  @!P0 IMAD.MOV.U32 R66, RZ, RZ, RZ ;  /* 0x000000ffff428224 */ /* 0x000fe200078e00ff */
[----:B------:R-:W-:-:S02]  /*31c0*/  FSEL R67, R61, R56, !P3 ;  /* 0x000000383d437208 */ /* 0x000fc40005800000 */
[----:B------:R-:W-:Y:S01]  /*31d0*/  @!P0 MOV R67, R7 ;  /* 0x0000000700438202 */ /* 0x000fe20000000f00 */
[----:B0-----:R-:W-:-:S08]  /*31e0*/  DADD R14, -R64, 1 ;  /* 0x3ff00000400e7429 */ /* 0x001fd00000000100 */
[----:B-1----:R-:W-:-:S06]  /*31f0*/  DADD R54, -R12, R14 ;  /* 0x000000000c367229 */ /* 0x002fcc000000010e */
[----:B------:R-:W0:Y:S04]  /*3200*/  MUFU.RCP64H R15, R55 ;  /* 0x00000037000f7308 */ /* 0x000e280000001800 */
[----:B------:R-:W-:-:S04]  /*3210*/  IADD3 R14, PT, PT, R55, 0x300402, RZ ;  /* 0x00300402370e7810 */ /* 0x000fc80007ffe0ff */
[----:B------:R-:W-:Y:S02]  /*3220*/  FSETP.GEU.AND P2, PT, |R14|, 5.8789094863358348022e-39, PT ;  /* 0x004004020e00780b */ /* 0x000fe40003f4e200 */
[----:B0-----:R-:W-:-:S08]  /*3230*/  DFMA R12, -R54, R14, 1 ;  /* 0x3ff00000360c742b */ /* 0x001fd0000000010e */
[----:B------:R-:W-:Y:S02]  /*3240*/  DFMA R20, R12, R12, R12 ;  /* 0x0000000c0c14722b */ /* 0x000fe4000000000c */
[----:B------:R-:W-:-:S06]  /*3250*/  DADD R12, R6, 3 ;  /* 0x40080000060c7429 */ /* 0x000fcc0000000000 */
[----:B------:R-:W-:-:S04]  /*3260*/  DFMA R20, R14, R20, R14 ;  /* 0x000000140e14722b */ /* 0x000fc8000000000e */
[----:B------:R-:W-:-:S04]  /*3270*/  LOP3.LUT R0, R13, 0x7ff00000, RZ, 0xc0, !PT ;  /* 0x7ff000000d007812 */ /* 0x000fc800078ec0ff */
[----:B------:R-:W-:Y:S01]  /*3280*/  ISETP.NE.AND P1, PT, R0, 0x7ff00000, PT ;  /* 0x7ff000000000780c */ /* 0x000fe20003f25270 */
[----:B------:R-:W-:-:S08]  /*3290*/  DFMA R12, -R54, R20, 1 ;  /* 0x3ff00000360c742b */ /* 0x000fd00000000114 */
[----:B------:R-:W-:-:S04]  /*32a0*/  DFMA R82, R20, R12, R20 ;  /* 0x0000000c1452722b */ /* 0x000fc80000000014 */
[----:B------:R-:W-:Y:S07]  /*32b0*/  @P1 BRA `(.L_x_57) ;  /* 0x00000000001c1947 */ /* 0x000fee0003800000 */
[----:B------:R-:W-:-:S13]  /*32c0*/  FSETP.NAN.AND P0, PT, R53, R53, PT ;  /* 0x000000353500720b */ /* 0x000fda0003f08000 */
[----:B------:R-:W-:Y:S01]  /*32d0*/  @P0 DADD R66, R6, 3 ;  /* 0x4008000006420429 */ /* 0x000fe20000000000 */
[----:B------:R-:W-:Y:S10]  /*32e0*/  @P0 BRA `(.L_x_57) ;  /* 0x0000000000100947 */ /* 0x000ff40003800000 */
[----:B------:R-:W-:-:S14]  /*32f0*/  DSETP.NEU.AND P0, PT, |R6|, +INF , PT ;  /* 0x7ff000000600742a */ /* 0x000fdc0003f0d200 */
[----:B------:R-:W-:Y:S01]  /*3300*/  @!P0 IMAD.MOV.U32 R0, RZ, RZ, -0x100000 ;  /* 0xfff00000ff008424 */ /* 0x000fe200078e00ff */
[----:B------:R-:W-:-:S04]  /*3310*/  @!P0 MOV R66, RZ ;  /* 0x000000ff00428202 */ /* 0x000fc80000000f00 */
[----:B------:R-:W-:-:S07]  /*3320*/  @!P0 SEL R67, R0, 0x7ff00000, !P3 ;  /* 0x7ff0000000438807 */ /* 0x000fce0005800000 */
.L_x_57:
[----:B------:R-:W-:Y:S05]  /*3330*/  BSYNC.RECONVERGENT B0 ;  /* 0x0000000000007941 */ /* 0x000fea0003800200 */
.L_x_56:
[----:B------:R-:W-:Y:S04]  /*3340*/  BSSY.RECONVERGENT B0, `(.L_x_58) ;  /* 0x0000008000007945 */ /* 0x000fe80003800200 */
[----:B------:R-:W-:Y:S05]  /*3350*/  @P2 BRA `(.L_x_59) ;  /* 0x0000000000182947 */ /* 0x000fea0003800000 */
[----:B------:R-:W-:Y:S02]  /*3360*/  LOP3.LUT R0, R55, 0x7fffffff, RZ, 0xc0, !PT ;  /* 0x7fffffff37007812 */ /* 0x000fe400078ec0ff */
[----:B------:R-:W-:-:S03]  /*3370*/  MOV R14, 0x33a0 ;  /* 0x000033a0000e7802 */ /* 0x000fc60000000f00 */
[----:B------:R-:W-:-:S07]  /*3380*/  VIADD R20, R0, 0xfff00000 ;  /* 0xfff0000000147836 */ /* 0x000fce0000000000 */
[----:B------:R-:W-:Y:S05]  /*3390*/  CALL.REL.NOINC `($__internal_0_$__cuda_sm20_dblrcp_rn_slowpath_v3) ;  /* 0x0000005c00787944 */ /* 0x000fea0003c00000 */
[----:B------:R-:W-:Y:S01]  /*33a0*/  MOV R82, R20 ;  /* 0x0000001400527202 */ /* 0x000fe20000000f00 */
[----:B------:R-:W-:-:S07]  /*33b0*/  IMAD.MOV.U32 R83, RZ, RZ, R21 ;  /* 0x000000ffff537224 */ /* 0x000fce00078e0015 */
.L_x_59:
[----:B------:R-:W-:Y:S05]  /*33c0*/  BSYNC.RECONVERGENT B0 ;  /* 0x0000000000007941 */ /* 0x000fea0003800200 */
.L_x_58:
[----:B------:R-:W0:Y:S01]  /*33d0*/  MUFU.RCP64H R55, R7 ;  /* 0x0000000700377308 */ /* 0x000e220000001800 */
[----:B------:R-:W-:Y:S01]  /*33e0*/  FMUL R0, R53, R53 ;  /* 0x0000003535007220 */ /* 0x000fe20000400000 */
[----:B------:R-:W-:Y:S01]  /*33f0*/  IADD3 R54, PT, PT, R7, 0x300402, RZ ;  /* 0x0030040207367810 */ /* 0x000fe20007ffe0ff */
[----:B------:R-:W-:Y:S01]  /*3400*/  DMUL R66, R66, -2 ;  /* 0xc000000042427828 */ /* 0x000fe20000000000 */
[----:B------:R-:W-:Y:S01]  /*3410*/  FSETP.NEU.AND P0, PT, R53, 1, PT ;  /* 0x3f8000003500780b */ /* 0x000fe20003f0d000 */
[CC--:B------:R-:W-:Y:S01]  /*3420*/  FMUL R3, R0.reuse, R58.reuse ;  /* 0x0000003a00037220 */ /* 0x0c0fe20000400000 */
[-C--:B------:R-:W-:Y:S01]  /*3430*/  FMUL R0, R0, R59.reuse ;  /* 0x0000003b00007220 */ /* 0x080fe20000400000 */
[----:B------:R-:W-:Y:S01]  /*3440*/  BSSY.RECONVERGENT B0, `(.L_x_60) ;  /* 0x0000020000007945 */ /* 0x000fe20003800200 */
[----:B------:R-:W-:Y:S01]  /*3450*/  F2F.F32.F64 R82, R82 ;  /* 0x0000005200527310 */ /* 0x000fe20000301000 */
[----:B------:R-:W-:Y:S01]  /*3460*/  FMUL R3, R3, R58 ;  /* 0x0000003a03037220 */ /* 0x000fe20000400000 */
[----:B------:R-:W-:Y:S01]  /*3470*/  FMUL R0, R0, R59 ;  /* 0x0000003b00007220 */ /* 0x000fe20000400000 */
[----:B------:R-:W-:-:S02]  /*3480*/  DADD R76, R64, 1 ;  /* 0x3ff00000404c7429 */ /* 0x000fc40000000000 */
[----:B------:R-:W-:Y:S02]  /*3490*/  FSEL R66, R66, RZ, P0 ;  /* 0x000000ff42427208 */ /* 0x000fe40000000000 */
[----:B------:R-:W-:Y:S01]  /*34a0*/  FSEL R67, R67, -2, P0 ;  /* 0xc000000043437808 */ /* 0x000fe20000000000 */
[----:B------:R-:W1:Y:S01]  /*34b0*/  F2F.F64.F32 R14, R3 ;  /* 0x00000003000e7310 */ /* 0x000e620000201800 */
[----:B0-----:R-:W-:Y:S01]  /*34c0*/  DFMA R12, -R6, R54, 1 ;  /* 0x3ff00000060c742b */ /* 0x001fe20000000136 */
[----:B------:R-:W-:-:S06]  /*34d0*/  FSETP.GEU.AND P0, PT, |R54|, 5.8789094863358348022e-39, PT ;  /* 0x004004023600780b */ /* 0x000fcc0003f0e200 */
[----:B------:R-:W-:Y:S01]  /*34e0*/  F2F.F64.F32 R74, R58 ;  /* 0x0000003a004a7310 */ /* 0x000fe20000201800 */
[----:B------:R-:W-:Y:S02]  /*34f0*/  DFMA R20, R12, R12, R12 ;  /* 0x0000000c0c14722b */ /* 0x000fe4000000000c */
[----:B-1----:R-:W-:-:S05]  /*3500*/  DADD R14, R14, 1 ;  /* 0x3ff000000e0e7429 */ /* 0x002fca0000000000 */
[----:B------:R0:W1:Y:S01]  /*3510*/  F2F.F64.F32 R12, R0 ;  /* 0x00000000000c7310 */ /* 0x0000620000201800 */
[----:B------:R-:W-:Y:S02]  /*3520*/  DFMA R60, R54, R20, R54 ;  /* 0x00000014363c722b */ /* 0x000fe40000000036 */
[----:B------:R-:W-:Y:S01]  /*3530*/  DMUL R20, R8, R66 ;  /* 0x0000004208147228 */ /* 0x000fe20000000000 */
[----:B0-----:R-:W-:-:S05]  /*3540*/  FMUL R0, R53, -R58 ;  /* 0x8000003a35007220 */ /* 0x001fca0000400000 */
[----:B------:R-:W-:Y:S02]  /*3550*/  DFMA R66, -R6, R60, 1 ;  /* 0x3ff000000642742b */ /* 0x000fe4000000013c */
[----:B------:R-:W-:Y:S02]  /*3560*/  DMUL R20, R10, R20 ;  /* 0x000000140a147228 */ /* 0x000fe40000000000 */
[----:B-1----:R-:W-:-:S04]  /*3570*/  DADD R12, R12, R14 ;  /* 0x000000000c0c7229 */ /* 0x002fc8000000000e */
[----:B------:R-:W-:Y:S02]  /*3580*/  DFMA R60, R60, R66, R60 ;  /* 0x000000423c3c722b */ /* 0x000fe4000000003c */
[----:B------:R-:W-:Y:S02]  /*3590*/  DMUL R66, R70, R20 ;  /* 0x0000001446427228 */ /* 0x000fe40000000000 */
[----:B------:R-:W-:Y:S01]  /*35a0*/  DMUL R78, R10, R12 ;  /* 0x0000000c0a4e7228 */ /* 0x000fe20000000000 */
[----:B------:R-:W-:Y:S10]  /*35b0*/  @P0 BRA `(.L_x_61) ;  /* 0x0000000000200947 */ /* 0x000ff40003800000 */
[----:B------:R-:W-:Y:S01]  /*35c0*/  LOP3.LUT R3, R7, 0x7fffffff, RZ, 0xc0, !PT ;  /* 0x7fffffff07037812 */ /* 0x000fe200078ec0ff */
[----:B------:R-:W-:Y:S01]  /*35d0*/  IMAD.MOV.U32 R54, RZ, RZ, R6 ;  /* 0x000000ffff367224 */ /* 0x000fe200078e0006 */
[----:B------:R-:W-:Y:S01]  /*35e0*/  MOV R14, 0x3620 ;  /* 0x00003620000e7802 */ /* 0x000fe20000000f00 */
[----:B------:R-:W-:Y:S01]  /*35f0*/  IMAD.MOV.U32 R55, RZ, RZ, R7 ;  /* 0x000000ffff377224 */ /* 0x000fe200078e0007 */
[----:B------:R-:W-:-:S07]  /*3600*/  IADD3 R20, PT, PT, R3, -0x100000, RZ ;  /* 0xfff0000003147810 */ /* 0x000fce0007ffe0ff */
[----:B------:R-:W-:Y:S05]  /*3610*/  CALL.REL.NOINC `($__internal_0_$__cuda_sm20_dblrcp_rn_slowpath_v3) ;  /* 0x0000005800d87944 */ /* 0x000fea0003c00000 */
[----:B------:R-:W-:Y:S01]  /*3620*/  MOV R60, R20 ;  /* 0x00000014003c7202 */ /* 0x000fe20000000f00 */
[----:B------:R-:W-:-:S07]  /*3630*/  IMAD.MOV.U32 R61, RZ, RZ, R21 ;  /* 0x000000ffff3d7224 */ /* 0x000fce00078e0015 */
.L_x_61:
[----:B------:R-:W-:Y:S05]  /*3640*/  BSYNC.RECONVERGENT B0 ;  /* 0x0000000000007941 */ /* 0x000fea0003800200 */
.L_x_60:
[----:B------:R-:W-:Y:S01]  /*3650*/  DMUL R14, R6, 0.5 ;  /* 0x3fe00000060e7828 */ /* 0x000fe20000000000 */
[----:B------:R-:W-:Y:S01]  /*3660*/  FMUL R12, R53, R59 ;  /* 0x0000003b350c7220 */ /* 0x000fe20000400000 */
[----:B------:R-:W-:Y:S01]  /*3670*/  FMUL R57, R58, -R57 ;  /* 0x800000393a397220 */ /* 0x000fe20000400000 */
[----:B------:R-:W0:Y:S01]  /*3680*/  MUFU.RCP R5, R82 ;  /* 0x0000005200057308 */ /* 0x000e220000001000 */
[----:B------:R-:W-:Y:S01]  /*3690*/  DADD R64, R64, -1 ;  /* 0xbff0000040407429 */ /* 0x000fe20000000000 */
[----:B------:R-:W-:Y:S01]  /*36a0*/  FMUL R3, R12, R59 ;  /* 0x0000003b0c037220 */ /* 0x000fe20000400000 */
[----:B------:R-:W-:Y:S02]  /*36b0*/  BSSY.RECONVERGENT B2, `(.L_x_62) ;  /* 0x0000018000027945 */ /* 0x000fe40003800200 */
[----:B------:R-:W-:-:S03]  /*36c0*/  DMUL R20, R6, R14 ;  /* 0x0000000e06147228 */ /* 0x000fc60000000000 */
[----:B------:R-:W1:Y:S01]  /*36d0*/  F2F.F64.F32 R12, R3 ;  /* 0x00000003000c7310 */ /* 0x000e620000201800 */
[----:B------:R-:W-:-:S04]  /*36e0*/  DFMA R64, R72, R64, R78 ;  /* 0x000000404840722b */ /* 0x000fc8000000004e */
[----:B------:R-:W-:-:S03]  /*36f0*/  DMUL R20, R8, R20 ;  /* 0x0000001408147228 */ /* 0x000fc60000000000 */
[----:B------:R-:W2:Y:S05]  /*3700*/  F2F.F64.F32 R14, R57 ;  /* 0x00000039000e7310 */ /* 0x000eaa0000201800 */
[----:B------:R-:W-:Y:S02]  /*3710*/  DFMA R20, R8, R20, 1 ;  /* 0x3ff000000814742b */ /* 0x000fe40000000014 */
[----:B-1----:R-:W-:Y:S01]  /*3720*/  DADD R12, -R12, R60 ;  /* 0x000000000c0c7229 */ /* 0x002fe2000000013c */
[----:B------:R-:W1:Y:S07]  /*3730*/  FCHK P0, R4, R82 ;  /* 0x0000005204007302 */ /* 0x000e6e0000000000 */
[----:B------:R-:W-:Y:S01]  /*3740*/  DFMA R12, R62, R12, R66 ;  /* 0x0000000c3e0c722b */ /* 0x000fe20000000042 */
[----:B------:R3:W4:Y:S01]  /*3750*/  F2F.F32.F64 R3, R64 ;  /* 0x0000004000037310 */ /* 0x0007220000301000 */
[----:B--2---:R-:W-:Y:S01]  /*3760*/  DMUL R14, R14, R20 ;  /* 0x000000140e0e7228 */ /* 0x004fe20000000000 */
[----:B0-----:R-:W-:-:S04]  /*3770*/  FFMA R20, -R82, R5, 1 ;  /* 0x3f80000052147423 */ /* 0x001fc80000000105 */
[----:B------:R-:W-:Y:S02]  /*3780*/  FFMA R5, R5, R20, R5 ;  /* 0x0000001405057223 */ /* 0x000fe40000000005 */
[----:B------:R3:W0:Y:S02]  /*3790*/  F2F.F32.F64 R53, R12 ;  /* 0x0000000c00357310 */ /* 0x0006240000301000 */
[----:B------:R-:W-:-:S04]  /*37a0*/  FFMA R20, R4, R5, RZ ;  /* 0x0000000504147223 */ /* 0x000fc800000000ff */
[----:B------:R-:W-:Y:S02]  /*37b0*/  FFMA R21, -R82, R20, R4 ;  /* 0x0000001452157223 */ /* 0x000fe40000000104 */
[----:B------:R3:W2:Y:S02]  /*37c0*/  F2F.F32.F64 R80, R14 ;  /* 0x0000000e00507310 */ /* 0x0006a40000301000 */
[----:B------:R-:W-:Y:S01]  /*37d0*/  FFMA R21, R5, R21, R20 ;  /* 0x0000001505157223 */ /* 0x000fe20000000014 */
[----:B-1--4-:R-:W-:Y:S06]  /*37e0*/  @!P0 BRA `(.L_x_63) ;  /* 0x0000000000108947 */ /* 0x012fec0003800000 */
[----:B------:R-:W-:Y:S02]  /*37f0*/  MOV R5, R82 ;  /* 0x0000005200057202 */ /* 0x000fe40000000f00 */
[----:B---3--:R-:W-:-:S07]  /*3800*/  MOV R12, 0x3820 ;  /* 0x00003820000c7802 */ /* 0x008fce0000000f00 */
[----:B0-2---:R-:W-:Y:S05]  /*3810*/  CALL.REL.NOINC `($__internal_3_$__cuda_sm3x_div_rn_noftz_f32_slowpath) ;  /* 0x0000006400307944 */ /* 0x005fea0003c00000 */
[----:B------:R-:W-:-:S07]  /*3820*/  IMAD.MOV.U32 R21, RZ, RZ, R5 ;  /* 0x000000ffff157224 */ /* 0x000fce00078e0005 */
.L_x_63:
[----:B------:R-:W-:Y:S05]  /*3830*/  BSYNC.RECONVERGENT B2 ;  /* 0x0000000000027941 */ /* 0x000fea0003800200 */
.L_x_62:
[----:B------:R-:W3:Y:S01]  /*3840*/  MUFU.RCP64H R5, R7 ;  /* 0x0000000700057308 */ /* 0x000ee20000001800 */
[----:B------:R-:W-:Y:S01]  /*3850*/  MOV R4, 0x1 ;  /* 0x0000000100047802 */ /* 0x000fe20000000f00 */
[----:B------:R-:W-:Y:S01]  /*3860*/  FADD R21, R21, -R58 ;  /* 0x8000003a15157221 */ /* 0x000fe20000000000 */
[----:B------:R-:W-:Y:S01]  /*3870*/  FMUL R59, R0, R59 ;  /* 0x0000003b003b7220 */ /* 0x000fe20000400000 */
[----:B------:R-:W-:Y:S01]  /*3880*/  FSETP.GEU.AND P1, PT, |R77|, 6.5827683646048100446e-37, PT ;  /* 0x036000004d00780b */ /* 0x000fe20003f2e200 */
[----:B------:R-:W-:Y:S01]  /*3890*/  BSSY.RECONVERGENT B0, `(.L_x_64) ;  /* 0x0000016000007945 */ /* 0x000fe20003800200 */
[C---:B------:R-:W-:Y:S01]  /*38a0*/  FMUL R21, R82.reuse, R21 ;  /* 0x0000001552157220 */ /* 0x040fe20000400000 */
[----:B------:R-:W-:-:S04]  /*38b0*/  FMUL R59, R82, R59 ;  /* 0x0000003b523b7220 */ /* 0x000fc80000400000 */
[----:B------:R1:W-:Y:S04]  /*38c0*/  ST.E desc[UR36][R38.64], R21 ;  /* 0x0000001526007985 */ /* 0x0003e8000c101924 */
[----:B------:R1:W-:Y:S01]  /*38d0*/  ST.E desc[UR36][R38.64+0x4], R59 ;  /* 0x0000043b26007985 */ /* 0x0003e2000c101924 */
[----:B---3--:R-:W-:-:S08]  /*38e0*/  DFMA R12, -R6, R4, 1 ;  /* 0x3ff00000060c742b */ /* 0x008fd00000000104 */
        /* <DEDUP_REMOVED lines=11> */
[----:B------:R-:W-:Y:S01]  /*39a0*/  MOV R63, R77 ;  /* 0x0000004d003f7202 */ /* 0x000fe20000000f00 */
[----:B------:R-:W-:Y:S01]  /*39b0*/  IMAD.MOV.U32 R56, RZ, RZ, R6 ;  /* 0x000000ffff387224 */ /* 0x000fe200078e0006 */
[----:B------:R-:W-:Y:S02]  /*39c0*/  MOV R55, R7 ;  /* 0x0000000700377202 */ /* 0x000fe40000000f00 */
[----:B------:R-:W-:-:S07]  /*39d0*/  MOV R12, 0x39f0 ;  /* 0x000039f0000c7802 */ /* 0x000fce0000000f00 */
[----:B0-2---:R-:W-:Y:S05]  /*39e0*/  CALL.REL.NOINC `($__internal_1_$__cuda_sm20_div_rn_f64_full) ;  /* 0x0000005800907944 */ /* 0x005fea0003c00000 */
.L_x_65:
[----:B------:R-:W-:Y:S05]  /*39f0*/  BSYNC.RECONVERGENT B0 ;  /* 0x0000000000007941 */ /* 0x000fea0003800200 */
.L_x_64:
[C---:B------:R-:W-:Y:S01]  /*3a00*/  DADD R4, R6.reuse, R6 ;  /* 0x0000000006047229 */ /* 0x040fe20000000006 */
[----:B------:R-:W1:Y:S01]  /*3a10*/  F2F.F32.F64 R65, R64 ;  /* 0x0000004000417310 */ /* 0x000e620000301000 */
[----:B------:R-:W-:Y:S01]  /*3a20*/  DMUL R14, R6, R68 ;  /* 0x00000044060e7228 */ /* 0x000fe20000000000 */
[----:B0-----:R-:W-:Y:S01]  /*3a30*/  FMUL R53, R82, R53 ;  /* 0x0000003552357220 */ /* 0x001fe20000400000 */
[----:B------:R-:W-:Y:S01]  /*3a40*/  DMUL R68, R68, R74 ;  /* 0x0000004a44447228 */ /* 0x000fe20000000000 */
[----:B------:R-:W-:Y:S03]  /*3a50*/  BSSY.RECONVERGENT B0, `(.L_x_66) ;  /* 0x00000bd000007945 */ /* 0x000fe60003800200 */
[C---:B------:R-:W-:Y:S01]  /*3a60*/  DMUL R12, R6.reuse, R4 ;  /* 0x00000004060c7228 */ /* 0x040fe20000000000 */
[----:B------:R0:W-:Y:S01]  /*3a70*/  ST.E desc[UR36][R38.64+0x18], R53 ;  /* 0x0000183526007985 */ /* 0x0001e2000c101924 */
[----:B------:R-:W-:Y:S01]  /*3a80*/  DMUL R14, R6, R14 ;  /* 0x0000000e060e7228 */ /* 0x000fe20000000000 */
[----:B------:R3:W4:Y:S01]  /*3a90*/  F2F.F64.F32 R4, R0 ;  /* 0x0000000000047310 */ /* 0x0007220000201800 */
[----:B------:R-:W-:-:S04]  /*3aa0*/  DMUL R68, R76, R68 ;  /* 0x000000444c447228 */ /* 0x000fc80000000000 */
[----:B------:R-:W-:Y:S01]  /*3ab0*/  DMUL R12, R10, R12 ;  /* 0x0000000c0a0c7228 */ /* 0x000fe20000000000 */
[C---:B-1----:R-:W-:Y:S01]  /*3ac0*/  FMUL R65, R82.reuse, R65 ;  /* 0x0000004152417220 */ /* 0x042fe20000400000 */
[----:B------:R-:W-:Y:S01]  /*3ad0*/  DMUL R14, R74, R14 ;  /* 0x0000000e4a0e7228 */ /* 0x000fe20000000000 */
[----:B------:R-:W-:Y:S01]  /*3ae0*/  FMUL R11, R82, R3 ;  /* 0x00000003520b7220 */ /* 0x000fe20000400000 */
[----:B---3--:R-:W-:Y:S01]  /*3af0*/  IMAD.MOV.U32 R0, RZ, RZ, RZ ;  /* 0x000000ffff007224 */ /* 0x008fe200078e00ff */
[----:B------:R-:W-:Y:S01]  /*3b00*/  MOV R3, RZ ;  /* 0x000000ff00037202 */ /* 0x000fe20000000f00 */
[----:B------:R-:W1:Y:S01]  /*3b10*/  F2F.F32.F64 R69, R68 ;  /* 0x0000004400457310 */ /* 0x000e620000301000 */
[----:B------:R0:W-:Y:S01]  /*3b20*/  ST.E desc[UR36][R38.64+0x8], R65 ;  /* 0x0000084126007985 */ /* 0x0001e2000c101924 */
[----:B------:R-:W-:Y:S02]  /*3b30*/  DFMA R12, R70, R12, R72 ;  /* 0x0000000c460c722b */ /* 0x000fe40000000048 */
[----:B------:R-:W-:Y:S01]  /*3b40*/  DMUL R14, R74, R14 ;  /* 0x0000000e4a0e7228 */ /* 0x000fe20000000000 */
[----:B------:R0:W-:Y:S05]  /*3b50*/  ST.E desc[UR36][R38.64+0x20], R11 ;  /* 0x0000200b26007985 */ /* 0x0001ea000c101924 */
[----:B----4-:R-:W-:-:S02]  /*3b60*/  DMUL R4, R4, R12 ;  /* 0x0000000c04047228 */ /* 0x010fc40000000000 */
[----:B------:R-:W-:Y:S01]  /*3b70*/  DFMA R14, R8, -R14, R78 ;  /* 0x8000000e080e722b */ /* 0x000fe2000000004e */
[C---:B--2---:R-:W-:Y:S01]  /*3b80*/  FMUL R9, R82.reuse, R80 ;  /* 0x0000005052097220 */ /* 0x044fe20000400000 */
[----:B-1----:R-:W-:-:S04]  /*3b90*/  FMUL R69, R82, R69 ;  /* 0x0000004552457220 */ /* 0x002fc80000400000 */
[----:B------:R0:W-:Y:S02]  /*3ba0*/  ST.E desc[UR36][R38.64+0x1c], R9 ;  /* 0x00001c0926007985 */ /* 0x0001e4000c101924 */
[----:B------:R-:W1:Y:S02]  /*3bb0*/  F2F.F32.F64 R5, R4 ;  /* 0x0000000400057310 */ /* 0x000e640000301000 */
[----:B------:R0:W-:Y:S06]  /*3bc0*/  ST.E desc[UR36][R38.64+0x14], R69 ;  /* 0x0000144526007985 */ /* 0x0001ec000c101924 */
[----:B------:R-:W2:Y:S01]  /*3bd0*/  F2F.F32.F64 R15, R14 ;  /* 0x0000000e000f7310 */ /* 0x000ea20000301000 */
[----:B-1----:R-:W-:-:S05]  /*3be0*/  FMUL R7, R82, R5 ;  /* 0x0000000552077220 */ /* 0x002fca0000400000 */
[----:B------:R0:W-:Y:S01]  /*3bf0*/  ST.E desc[UR36][R38.64+0xc], R7 ;  /* 0x00000c0726007985 */ /* 0x0001e2000c101924 */
[----:B--2---:R-:W-:Y:S01]  /*3c00*/  FMUL R5, R82, R15 ;  /* 0x0000000f52057220 */ /* 0x004fe20000400000 */
[----:B------:R-:W-:-:S04]  /*3c10*/  IMAD.MOV.U32 R15, RZ, RZ, RZ ;  /* 0x000000ffff0f7224 */ /* 0x000fc800078e00ff */
[----:B------:R0:W-:Y:S03]  /*3c20*/  ST.E desc[UR36][R38.64+0x10], R5 ;  /* 0x0000100526007985 */ /* 0x0001e6000c101924 */
.L_x_67:
[C---:B---3--:R-:W-:Y:S02]  /*3c30*/  IADD3 R12, P1, PT, R3.reuse, R48, RZ ;  /* 0x00000030030c7210 */ /* 0x048fe40007f3e0ff */
[C---:B------:R-:W-:Y:S02]  /*3c40*/  IADD3 R8, P2, PT, R3.reuse, R46, RZ ;  /* 0x0000002e03087210 */ /* 0x040fe40007f5e0ff */
[----:B------:R-:W-:Y:S02]  /*3c50*/  IADD3 R4, P3, PT, R3, R44, RZ ;  /* 0x0000002c03047210 */ /* 0x000fe40007f7e0ff */
[----:B------:R-:W-:Y:S01]  /*3c60*/  IADD3 R6, P0, PT, R36, R3, RZ ;  /* 0x0000000324067210 */ /* 0x000fe20007f1e0ff */
[C---:B0-----:R-:W-:Y:S01]  /*3c70*/  IMAD.X R9, R15.reuse, 0x1, R45, P2 ;  /* 0x000000010f097824 */ /* 0x041fe200010e062d */
[C---:B------:R-:W-:Y:S02]  /*3c80*/  IADD3.X R13, PT, PT, R15.reuse, R47, RZ, P1, !PT ;  /* 0x0000002f0f0d7210 */ /* 0x040fe40000ffe4ff */
[----:B------:R-:W-:Y:S01]  /*3c90*/  IADD3.X R5, PT, PT, R15, R2, RZ, P3, !PT ;  /* 0x000000020f057210 */ /* 0x000fe20001ffe4ff */
[----:B------:R-:W-:-:S02]  /*3ca0*/  IMAD.X R7, R37, 0x1, R15, P0 ;  /* 0x0000000125077824 */ /* 0x000fc400000e060f */
[----:B------:R-:W-:Y:S04]  /*3cb0*/  ST.E desc[UR36][R12.64], RZ ;  /* 0x000000ff0c007985 */ /* 0x000fe8000c101924 */
[----:B------:R-:W-:Y:S04]  /*3cc0*/  ST.E desc[UR36][R8.64], RZ ;  /* 0x000000ff08007985 */ /* 0x000fe8000c101924 */
[----:B------:R-:W-:Y:S04]  /*3cd0*/  ST.E desc[UR36][R4.64], RZ ;  /* 0x000000ff04007985 */ /* 0x000fe8000c101924 */
[----:B------:R-:W2:Y:S04]  /*3ce0*/  LD.E R14, desc[UR36][R6.64] ;  /* 0x00000024060e7980 */ /* 0x000ea8000c101900 */
[----:B------:R-:W2:Y:S04]  /*3cf0*/  LD.E R21, desc[UR36][R36.64] ;  /* 0x0000002424157980 */ /* 0x000ea8000c101900 */
[----:B------:R-:W2:Y:S01]  /*3d00*/  LD.E R53, desc[UR36][R12.64] ;  /* 0x000000240c357980 */ /* 0x000ea2000c101900 */
[----:B------:R-:W-:-:S04]  /*3d10*/  IADD3 R10, P0, PT, R38, R3, RZ ;  /* 0x00000003260a7210 */ /* 0x000fc80007f1e0ff */
[----:B------:R-:W-:Y:S01]  /*3d20*/  IADD3.X R11, PT, PT, R39, R15, RZ, P0, !PT ;  /* 0x0000000f270b7210 */ /* 0x000fe200007fe4ff */
[----:B--2---:R-:W-:-:S05]  /*3d30*/  FFMA R21, R14, R21, R53 ;  /* 0x000000150e157223 */ /* 0x004fca0000000035 */
[----:B------:R0:W-:Y:S04]  /*3d40*/  ST.E desc[UR36][R12.64], R21 ;  /* 0x000000150c007985 */ /* 0x0001e8000c101924 */
[----:B------:R-:W2:Y:S04]  /*3d50*/  LD.E R53, desc[UR36][R38.64] ;  /* 0x0000002426357980 */ /* 0x000ea8000c101900 */
[----:B------:R-:W2:Y:S04]  /*3d60*/  LD.E R55, desc[UR36][R8.64] ;  /* 0x0000002408377980 */ /* 0x000ea8000c101900 */
[----:B------:R-:W2:Y:S02]  /*3d70*/  LD.E R14, desc[UR36][R10.64] ;  /* 0x000000240a0e7980 */ /* 0x000ea4000c101900 */
[----:B--2---:R-:W-:-:S05]  /*3d80*/  FFMA R53, R14, R53, R55 ;  /* 0x000000350e357223 */ /* 0x004fca0000000037 */
[----:B------:R1:W-:Y:S04]  /*3d90*/  ST.E desc[UR36][R8.64], R53 ;  /* 0x0000003508007985 */ /* 0x0003e8000c101924 */
[----:B------:R-:W2:Y:S04]  /*3da0*/  LD.E R14, desc[UR36][R6.64] ;  /* 0x00000024060e7980 */ /* 0x000ea8000c101900 */
[----:B------:R-:W2:Y:S04]  /*3db0*/  LD.E R55, desc[UR36][R38.64] ;  /* 0x0000002426377980 */ /* 0x000ea8000c101900 */
[----:B------:R-:W2:Y:S02]  /*3dc0*/  LD.E R57, desc[UR36][R4.64] ;  /* 0x0000002404397980 */ /* 0x000ea4000c101900 */
[----:B--2---:R-:W-:-:S05]  /*3dd0*/  FFMA R55, R14, R55, R57 ;  /* 0x000000370e377223 */ /* 0x004fca0000000039 */
[----:B------:R2:W-:Y:S04]  /*3de0*/  ST.E desc[UR36][R4.64], R55 ;  /* 0x0000003704007985 */ /* 0x0005e8000c101924 */
[----:B------:R-:W3:Y:S04]  /*3df0*/  LD.E R14, desc[UR36][R6.64+0x4] ;  /* 0x00000424060e7980 */ /* 0x000ee8000c101900 */
[----:B0-----:R-:W3:Y:S04]  /*3e00*/  LD.E R21, desc[UR36][R36.64+0xc] ;  /* 0x00000c2424157980 */ /* 0x001ee8000c101900 */
[----:B------:R-:W3:Y:S02]  /*3e10*/  LD.E R57, desc[UR36][R12.64] ;  /* 0x000000240c397980 */ /* 0x000ee4000c101900 */
[----:B---3--:R-:W-:-:S05]  /*3e20*/  FFMA R21, R14, R21, R57 ;  /* 0x000000150e157223 */ /* 0x008fca0000000039 */
[----:B------:R0:W-:Y:S04]  /*3e30*/  ST.E desc[UR36][R12.64], R21 ;  /* 0x000000150c007985 */ /* 0x0001e8000c101924 */
[----:B------:R-:W3:Y:S04]  /*3e40*/  LD.E R14, desc[UR36][R10.64+0x4] ;  /* 0x000004240a0e7980 */ /* 0x000ee8000c101900 */
[----:B-1----:R-:W3:Y:S04]  /*3e50*/  LD.E R53, desc[UR36][R38.64+0xc] ;  /* 0x00000c2426357980 */ /* 0x002ee8000c101900 */
[----:B------:R-:W3:Y:S02]  /*3e60*/  LD.E R57, desc[UR36][R8.64] ;  /* 0x0000002408397980 */ /* 0x000ee4000c101900 */
[----:B---3--:R-:W-:-:S05]  /*3e70*/  FFMA R53, R14, R53, R57 ;  /* 0x000000350e357223 */ /* 0x008fca0000000039 */
[----:B------:R1:W-:Y:S04]  /*3e80*/  ST.E desc[UR36][R8.64], R53 ;  /* 0x0000003508007985 */ /* 0x0003e8000c101924 */
[----:B------:R-:W3:Y:S04]  /*3e90*/  LD.E R14, desc[UR36][R6.64+0x4] ;  /* 0x00000424060e7980 */ /* 0x000ee8000c101900 */
[----:B--2---:R-:W3:Y:S04]  /*3ea0*/  LD.E R55, desc[UR36][R38.64+0xc] ;  /* 0x00000c2426377980 */ /* 0x004ee8000c101900 */
[----:B------:R-:W3:Y:S02]  /*3eb0*/  LD.E R57, desc[UR36][R4.64] ;  /* 0x0000002404397980 */ /* 0x000ee4000c101900 */
[----:B---3--:R-:W-:-:S05]  /*3ec0*/  FFMA R55, R14, R55, R57 ;  /* 0x000000370e377223 */ /* 0x008fca0000000039 */
        /* <DEDUP_REMOVED lines=16> */
[----:B------:R-:W-:Y:S04]  /*3fd0*/  ST.E desc[UR36][R12.64+0x4], RZ ;  /* 0x000004ff0c007985 */ /* 0x000fe8000c101924 */
[----:B------:R-:W-:Y:S04]  /*3fe0*/  ST.E desc[UR36][R8.64+0x4], RZ ;  /* 0x000004ff08007985 */ /* 0x000fe8000c101924 */
[----:B------:R-:W-:Y:S04]  /*3ff0*/  ST.E desc[UR36][R4.64+0x4], RZ ;  /* 0x000004ff04007985 */ /* 0x000fe8000c101924 */
[----:B------:R-:W3:Y:S04]  /*4000*/  LD.E R14, desc[UR36][R6.64] ;  /* 0x00000024060e7980 */ /* 0x000ee8000c101900 */
[----:B0-----:R-:W3:Y:S04]  /*4010*/  LD.E R21, desc[UR36][R36.64+0x4] ;  /* 0x0000042424157980 */ /* 0x001ee8000c101900 */
[----:B-1----:R-:W3:Y:S02]  /*4020*/  LD.E R53, desc[UR36][R12.64+0x4] ;  /* 0x000004240c357980 */ /* 0x002ee4000c101900 */
[----:B---3--:R-:W-:-:S05]  /*4030*/  FFMA R21, R14, R21, R53 ;  /* 0x000000150e157223 */ /* 0x008fca0000000035 */
[----:B------:R0:W-:Y:S04]  /*4040*/  ST.E desc[UR36][R12.64+0x4], R21 ;  /* 0x000004150c007985 */ /* 0x0001e8000c101924 */
[----:B------:R-:W3:Y:S04]  /*4050*/  LD.E R14, desc[UR36][R10.64] ;  /* 0x000000240a0e7980 */ /* 0x000ee8000c101900 */
[----:B------:R-:W3:Y:S04]  /*4060*/  LD.E R53, desc[UR36][R38.64+0x4] ;  /* 0x0000042426357980 */ /* 0x000ee8000c101900 */
[----:B--2---:R-:W3:Y:S02]  /*4070*/  LD.E R55, desc[UR36][R8.64+0x4] ;  /* 0x0000042408377980 */ /* 0x004ee4000c101900 */
[----:B---3--:R-:W-:-:S05]  /*4080*/  FFMA R53, R14, R53, R55 ;  /* 0x000000350e357223 */ /* 0x008fca0000000037 */
        /* <DEDUP_REMOVED lines=74> */
[----:B------:R-:W4:Y:S04]  /*4530*/  LD.E R10, desc[UR36][R10.64+0x8] ;  /* 0x000008240a0a7980 */ /* 0x000f28000c101900 */
[----:B-1----:R-:W4:Y:S04]  /*4540*/  LD.E R53, desc[UR36][R38.64+0x20] ;  /* 0x0000202426357980 */ /* 0x002f28000c101900 */
[----:B------:R-:W4:Y:S02]  /*4550*/  LD.E R57, desc[UR36][R8.64+0x8] ;  /* 0x0000082408397980 */ /* 0x000f24000c101900 */
[----:B----4-:R-:W-:-:S05]  /*4560*/  FFMA R53, R10, R53, R57 ;  /* 0x000000350a357223 */ /* 0x010fca0000000039 */
[----:B------:R3:W-:Y:S04]  /*4570*/  ST.E desc[UR36][R8.64+0x8], R53 ;  /* 0x0000083508007985 */ /* 0x0007e8000c101924 */
[----:B------:R-:W4:Y:S04]  /*4580*/  LD.E R14, desc[UR36][R6.64+0x8] ;  /* 0x00000824060e7980 */ /* 0x000f28000c101900 */
[----:B--2---:R-:W4:Y:S04]  /*4590*/  LD.E R55, desc[UR36][R38.64+0x20] ;  /* 0x0000202426377980 */ /* 0x004f28000c101900 */
[----:B------:R-:W4:Y:S01]  /*45a0*/  LD.E R57, desc[UR36][R4.64+0x8] ;  /* 0x0000082404397980 */ /* 0x000f22000c101900 */
[----:B------:R-:W-:Y:S01]  /*45b0*/  VIADD R0, R0, 0x1 ;  /* 0x0000000100007836 */ /* 0x000fe20000000000 */
[----:B------:R-:W-:-:S04]  /*45c0*/  IADD3 R3, P1, PT, R3, 0xc, RZ ;  /* 0x0000000c03037810 */ /* 0x000fc80007f3e0ff */
[----:B------:R-:W-:Y:S02]  /*45d0*/  ISETP.NE.AND P0, PT, R0, 0x3, PT ;  /* 0x000000030000780c */ /* 0x000fe40003f05270 */
[----:B------:R-:W-:Y:S01]  /*45e0*/  IADD3.X R15, PT, PT, RZ, R15, RZ, P1, !PT ;  /* 0x0000000fff0f7210 */ /* 0x000fe20000ffe4ff */
[----:B----4-:R-:W-:-:S05]  /*45f0*/  FFMA R55, R14, R55, R57 ;  /* 0x000000370e377223 */ /* 0x010fca0000000039 */
[----:B------:R3:W-:Y:S05]  /*4600*/  ST.E desc[UR36][R4.64+0x8], R55 ;  /* 0x0000083704007985 */ /* 0x0007ea000c101924 */
[----:B------:R-:W-:Y:S05]  /*4610*/  @P0 BRA `(.L_x_67) ;  /* 0xfffffff400840947 */ /* 0x000fea000383ffff */
[----:B------:R-:W-:Y:S05]  /*4620*/  BSYNC.RECONVERGENT B0 ;  /* 0x0000000000007941 */ /* 0x000fea0003800200 */
.L_x_66:
[----:B------:R-:W0:Y:S01]  /*4630*/  LDCU UR4, c[0x0][0x3b8] ;  /* 0x00007700ff0477ac */ /* 0x000e220008000800 */
[----:B---3--:R-:W-:Y:S01]  /*4640*/  IMAD.MOV.U32 R4, RZ, RZ, 0x1 ;  /* 0x00000001ff047424 */ /* 0x008fe200078e00ff */
[----:B------:R-:W1:Y:S01]  /*4650*/  S2R R3, SR_TID.Z ;  /* 0x0000000000037919 */ /* 0x000e620000002300 */
[----:B------:R-:W1:Y:S01]  /*4660*/  LDCU UR5, c[0x0][0x3b0] ;  /* 0x00007600ff0577ac */ /* 0x000e620008000800 */
[----:B0-----:R-:W0:Y:S01]  /*4670*/  F2F.F64.F32 R54, UR4 ;  /* 0x0000000400367d10 */ /* 0x001e220008201800 */
[----:B------:R-:W2:Y:S07]  /*4680*/  LDCU UR4, c[0x0][0x3c0] ;  /* 0x00007800ff0477ac */ /* 0x000eae0008000800 */
[----:B0-----:R-:W0:Y:S08]  /*4690*/  MUFU.RCP64H R5, R55 ;  /* 0x0000003700057308 */ /* 0x001e300000001800 */
[----:B--2---:R-:W2:Y:S01]  /*46a0*/  F2F.F64.F32 R68, UR4 ;  /* 0x0000000400447d10 */ /* 0x004ea20008201800 */
[----:B------:R-:W3:Y:S01]  /*46b0*/  LDCU UR4, c[0x0][0x3a8] ;  /* 0x00007500ff0477ac */ /* 0x000ee20008000800 */
[----:B0-----:R-:W-:-:S02]  /*46c0*/  DFMA R6, -R54, R4, 1 ;  /* 0x3ff000003606742b */ /* 0x001fc40000000104 */
[----:B--2---:R-:W-:-:S06]  /*46d0*/  DMUL R70, R68, 0.5 ;  /* 0x3fe0000044467828 */ /* 0x004fcc0000000000 */
[----:B------:R-:W-:Y:S01]  /*46e0*/  DFMA R6, R6, R6, R6 ;  /* 0x000000060606722b */ /* 0x000fe20000000006 */
[----:B---3--:R-:W-:-:S04]  /*46f0*/  IMAD R0, R50, UR4, R49 ;  /* 0x0000000432007c24 */ /* 0x008fc8000f8e0231 */
[----:B-1----:R-:W-:-:S03]  /*4700*/  IMAD R3, R0, UR5, R3 ;  /* 0x0000000500037c24 */ /* 0x002fc6000f8e0203 */
[----:B------:R-:W-:Y:S01]  /*4710*/  DFMA R6, R4, R6, R4 ;  /* 0x000000060406722b */ /* 0x000fe20000000004 */
[----:B------:R-:W-:Y:S01]  /*4720*/  FSETP.GEU.AND P1, PT, |R71|, 6.5827683646048100446e-37, PT ;  /* 0x036000004700780b */ /* 0x000fe20003f2e200 */
[----:B------:R-:W-:-:S06]  /*4730*/  IMAD R3, R3, 0x3, RZ ;  /* 0x0000000303037824 */ /* 0x000fcc00078e02ff */
[----:B------:R-:W-:-:S08]  /*4740*/  DFMA R4, -R54, R6, 1 ;  /* 0x3ff000003604742b */ /* 0x000fd00000000106 */
[----:B------:R-:W-:-:S08]  /*4750*/  DFMA R4, R6, R4, R6 ;  /* 0x000000040604722b */ /* 0x000fd00000000006 */
[----:B------:R-:W-:-:S08]  /*4760*/  DMUL R6, R70, R4 ;  /* 0x0000000446067228 */ /* 0x000fd00000000000 */
[----:B------:R-:W-:-:S08]  /*4770*/  DFMA R8, -R54, R6, R70 ;  /* 0x000000063608722b */ /* 0x000fd00000000146 */
[----:B------:R-:W-:-:S10]  /*4780*/  DFMA R4, R4, R8, R6 ;  /* 0x000000080404722b */ /* 0x000fd40000000006 */
[----:B------:R-:W-:-:S05]  /*4790*/  FFMA R6, RZ, R55, R5 ;  /* 0x00000037ff067223 */ /* 0x000fca0000000005 */
[----:B------:R-:W-:-:S13]  /*47a0*/  FSETP.GT.AND P0, PT, |R6|, 1.469367938527859385e-39, PT ;  /* 0x001000000600780b */ /* 0x000fda0003f04200 */
[----:B------:R-:W-:Y:S05]  /*47b0*/  @P0 BRA P1, `(.L_x_68) ;  /* 0x00000000001c0947 */ /* 0x000fea0000800000 */
[----:B------:R-:W-:Y:S01]  /*47c0*/  MOV R56, R54 ;  /* 0x0000003600387202 */ /* 0x000fe20000000f00 */
[----:B------:R-:W-:Y:S01]  /*47d0*/  IMAD.MOV.U32 R62, RZ, RZ, R70 ;  /* 0x000000ffff3e7224 */ /* 0x000fe200078e0046 */
[----:B------:R-:W-:Y:S02]  /*47e0*/  MOV R63, R71 ;  /* 0x00000047003f7202 */ /* 0x000fe40000000f00 */
[----:B------:R-:W-:-:S07]  /*47f0*/  MOV R12, 0x4810 ;  /* 0x00004810000c7802 */ /* 0x000fce0000000f00 */
[----:B------:R-:W-:Y:S05]  /*4800*/  CALL.REL.NOINC `($__internal_1_$__cuda_sm20_div_rn_f64_full) ;  /* 0x0000004c00087944 */ /* 0x000fea0003c00000 */
[----:B------:R-:W-:Y:S01]  /*4810*/  IMAD.MOV.U32 R4, RZ, RZ, R64 ;  /* 0x000000ffff047224 */ /* 0x000fe200078e0040 */
[----:B------:R-:W-:-:S07]  /*4820*/  MOV R5, R65 ;  /* 0x0000004100057202 */ /* 0x000fce0000000f00 */
.L_x_68:
[----:B------:R-:W0:Y:S01]  /*4830*/  LDCU UR4, c[0x0][0x3bc] ;  /* 0x00007780ff0477ac */ /* 0x000e220008000800 */
[----:B------:R-:W-:Y:S01]  /*4840*/  IMAD.MOV.U32 R6, RZ, RZ, 0x1 ;  /* 0x00000001ff067424 */ /* 0x000fe200078e00ff */
[----:B------:R-:W-:Y:S01]  /*4850*/  FSETP.GEU.AND P1, PT, |R71|, 6.5827683646048100446e-37, PT ;  /* 0x036000004700780b */ /* 0x000fe20003f2e200 */
[----:B0-----:R-:W0:Y:S08]  /*4860*/  F2F.F64.F32 R54, UR4 ;  /* 0x0000000400367d10 */ /* 0x001e300008201800 */
[----:B0-----:R-:W0:Y:S02]  /*4870*/  MUFU.RCP64H R7, R55 ;  /* 0x0000003700077308 */ /* 0x001e240000001800 */
        /* <DEDUP_REMOVED lines=18> */
.L_x_69:
[----:B------:R-:W0:Y:S01]  /*49a0*/  LDC R54, c[0x0][0x3b8] ;  /* 0x0000ee00ff367b82 */ /* 0x000e220000000800 */
[----:B------:R-:W-:Y:S01]  /*49b0*/  IMAD.MOV.U32 R8, RZ, RZ, 0x1 ;  /* 0x00000001ff087424 */ /* 0x000fe200078e00ff */
[----:B------:R-:W-:-:S10]  /*49c0*/  DMUL R70, R68, R70 ;  /* 0x0000004644467228 */ /* 0x000fd40000000000 */
[----:B------:R-:W-:Y:S01]  /*49d0*/  FSETP.GEU.AND P1, PT, |R71|, 6.5827683646048100446e-37, PT ;  /* 0x036000004700780b */ /* 0x000fe20003f2e200 */
[----:B0-----:R-:W-:-:S06]  /*49e0*/  FMUL R54, R54, R54 ;  /* 0x0000003636367220 */ /* 0x001fcc0000400000 */
[----:B------:R-:W0:Y:S08]  /*49f0*/  F2F.F64.F32 R54, R54 ;  /* 0x0000003600367310 */ /* 0x000e300000201800 */
        /* <DEDUP_REMOVED lines=19> */
.L_x_70:
[----:B------:R-:W0:Y:S01]  /*4b30*/  LDC R54, c[0x0][0x3bc] ;  /* 0x0000ef00ff367b82 */ /* 0x000e220000000800 */
[----:B------:R-:W-:Y:S01]  /*4b40*/  IMAD.MOV.U32 R10, RZ, RZ, 0x1 ;  /* 0x00000001ff0a7424 */ /* 0x000fe200078e00ff */
        /* <DEDUP_REMOVED lines=22> */
.L_x_71:
[----:B------:R-:W0:Y:S01]  /*4cb0*/  LDC.64 R54, c[0x0][0x3b8] ;  /* 0x0000ee00ff367b82 */ /* 0x000e220000000a00 */
[----:B------:R-:W-:Y:S02]  /*4cc0*/  IMAD.MOV.U32 R12, RZ, RZ, 0x1 ;  /* 0x00000001ff0c7424 */ /* 0x000fe400078e00ff */
[----:B0-----:R-:W-:-:S06]  /*4cd0*/  FMUL R54, R54, R55 ;  /* 0x0000003736367220 */ /* 0x001fcc0000400000 */
[----:B------:R-:W0:Y:S08]  /*4ce0*/  F2F.F64.F32 R54, R54 ;  /* 0x0000003600367310 */ /* 0x000e300000201800 */
[----:B0-----:R-:W0:Y:S02]  /*4cf0*/  MUFU.RCP64H R13, R55 ;  /* 0x00000037000d7308 */ /* 0x001e240000001800 */
[----:B0-----:R-:W-:-:S08]  /*4d00*/  DFMA R14, -R54, R12, 1 ;  /* 0x3ff00000360e742b */ /* 0x001fd0000000010c */
[----:B------:R-:W-:-:S08]  /*4d10*/  DFMA R14, R14, R14, R14 ;  /* 0x0000000e0e0e722b */ /* 0x000fd0000000000e */
[----:B------:R-:W-:Y:S02]  /*4d20*/  DFMA R14, R12, R14, R12 ;  /* 0x0000000e0c0e722b */ /* 0x000fe4000000000c */
[----:B------:R-:W-:-:S06]  /*4d30*/  DMUL R12, R68, 0.25 ;  /* 0x3fd00000440c7828 */ /* 0x000fcc0000000000 */
[----:B------:R-:W-:Y:S02]  /*4d40*/  DFMA R20, -R54, R14, 1 ;  /* 0x3ff000003614742b */ /* 0x000fe4000000010e */
[----:B------:R-:W-:-:S06]  /*4d50*/  DMUL R62, R68, R12 ;  /* 0x0000000c443e7228 */ /* 0x000fcc0000000000 */
[----:B------:R-:W-:-:S04]  /*4d60*/  DFMA R20, R14, R20, R14 ;  /* 0x000000140e14722b */ /* 0x000fc8000000000e */
[----:B------:R-:W-:-:S04]  /*4d70*/  FSETP.GEU.AND P1, PT, |R63|, 6.5827683646048100446e-37, PT ;  /* 0x036000003f00780b */ /* 0x000fc80003f2e200 */
[----:B------:R-:W-:-:S08]  /*4d80*/  DMUL R64, R62, R20 ;  /* 0x000000143e407228 */ /* 0x000fd00000000000 */
[----:B------:R-:W-:-:S08]  /*4d90*/  DFMA R12, -R54, R64, R62 ;  /* 0x00000040360c722b */ /* 0x000fd0000000013e */
[----:B------:R-:W-:-:S10]  /*4da0*/  DFMA R64, R20, R12, R64 ;  /* 0x0000000c1440722b */ /* 0x000fd40000000040 */
[----:B------:R-:W-:-:S05]  /*4db0*/  FFMA R0, RZ, R55, R65 ;  /* 0x00000037ff007223 */ /* 0x000fca0000000041 */
[----:B------:R-:W-:-:S13]  /*4dc0*/  FSETP.GT.AND P0, PT, |R0|, 1.469367938527859385e-39, PT ;  /* 0x001000000000780b */ /* 0x000fda0003f04200 */
[----:B------:R-:W-:Y:S05]  /*4dd0*/  @P0 BRA P1, `(.L_x_72) ;  /* 0x00000000000c0947 */ /* 0x000fea0000800000 */
[----:B------:R-:W-:Y:S02]  /*4de0*/  MOV R56, R54 ;  /* 0x0000003600387202 */ /* 0x000fe40000000f00 */
[----:B------:R-:W-:-:S07]  /*4df0*/  MOV R12, 0x4e10 ;  /* 0x00004e10000c7802 */ /* 0x000fce0000000f00 */
[----:B------:R-:W-:Y:S05]  /*4e00*/  CALL.REL.NOINC `($__internal_1_$__cuda_sm20_div_rn_f64_full) ;  /* 0x0000004400887944 */ /* 0x000fea0003c00000 */
.L_x_72:
[----:B------:R-:W-:Y:S02]  /*4e10*/  IADD3 R75, P1, PT, R46, 0x8, RZ ;  /* 0x000000082e4b7810 */ /* 0x000fe40007f3e0ff */
[----:B------:R-:W-:Y:S02]  /*4e20*/  CS2R R54, SRZ ;  /* 0x0000000000367805 */ /* 0x000fe4000001ff00 */
[----:B------:R-:W-:Y:S01]  /*4e30*/  IADD3 R73, P3, PT, R36, 0x4, RZ ;  /* 0x0000000424497810 */ /* 0x000fe20007f7e0ff */
[----:B------:R-:W-:Y:S01]  /*4e40*/  IMAD.MOV.U32 R53, RZ, RZ, RZ ;  /* 0x000000ffff357224 */ /* 0x000fe200078e00ff */
[----:B------:R-:W-:Y:S01]  /*4e50*/  IADD3 R56, P0, PT, R44, 0x8, RZ ;  /* 0x000000082c387810 */ /* 0x000fe20007f1e0ff */
[----:B------:R-:W-:Y:S01]  /*4e60*/  IMAD.X R76, RZ, RZ, R45, P1 ;  /* 0x000000ffff4c7224 */ /* 0x000fe200008e062d */
[----:B------:R-:W-:Y:S01]  /*4e70*/  IADD3 R12, P2, PT, R48, 0x8, RZ ;  /* 0x00000008300c7810 */ /* 0x000fe20007f5e0ff */
[----:B------:R-:W-:Y:S01]  /*4e80*/  IMAD.X R74, RZ, RZ, R37, P3 ;  /* 0x000000ffff4a7224 */ /* 0x000fe200018e0625 */
[----:B------:R-:W-:-:S02]  /*4e90*/  IADD3 R60, P4, PT, R38, 0x4, RZ ;  /* 0x00000004263c7810 */ /* 0x000fc40007f9e0ff */
[----:B------:R-:W-:Y:S02]  /*4ea0*/  IADD3.X R57, PT, PT, RZ, R2, RZ, P0, !PT ;  /* 0x00000002ff397210 */ /* 0x000fe400007fe4ff */
[----:B------:R-:W-:Y:S02]  /*4eb0*/  IADD3.X R13, PT, PT, RZ, R47, RZ, P2, !PT ;  /* 0x0000002fff0d7210 */ /* 0x000fe400017fe4ff */
[----:B------:R-:W-:-:S07]  /*4ec0*/  IADD3.X R63, PT, PT, RZ, R39, RZ, P4, !PT ;  /* 0x00000027ff3f7210 */ /* 0x000fce00027fe4ff */
.L_x_73:
[----:B------:R-:W2:Y:S04]  /*4ed0*/  LD.E R0, desc[UR36][R40.64] ;  /* 0x0000002428007980 */ /* 0x000ea8000c101900 */
[----:B---3--:R-:W3:Y:S04]  /*4ee0*/  LD.E R61, desc[UR36][R22.64] ;  /* 0x00000024163d7980 */ /* 0x008ee8000c101900 */
[----:B------:R-:W4:Y:S04]  /*4ef0*/  LD.E R62, desc[UR36][R24.64] ;  /* 0x00000024183e7980 */ /* 0x000f28000c101900 */
[----:B------:R-:W5:Y:S04]  /*4f00*/  LD.E R58, desc[UR36][R26.64] ;  /* 0x000000241a3a7980 */ /* 0x000f68000c101900 */
[----:B------:R-:W5:Y:S04]  /*4f10*/  LD.E R72, desc[UR36][R12.64+-0x8] ;  /* 0xfffff8240c487980 */ /* 0x000f68000c101900 */
[----:B------:R-:W5:Y:S04]  /*4f20*/  LD.E R59, desc[UR36][R42.64] ;  /* 0x000000242a3b7980 */ /* 0x000f68000c101900 */
[----:B------:R-:W5:Y:S04]  /*4f30*/  LD.E R81, desc[UR36][R40.64+0x4] ;  /* 0x0000042428517980 */ /* 0x000f68000c101900 */
[----:B------:R-:W5:Y:S04]  /*4f40*/  LD.E R77, desc[UR36][R22.64+0x4] ;  /* 0x00000424164d7980 */ /* 0x000f68000c101900 */
[----:B------:R-:W5:Y:S04]  /*4f50*/  LD.E R78, desc[UR36][R24.64+0x4] ;  /* 0x00000424184e7980 */ /* 0x000f68000c101900 */
[----:B------:R-:W5:Y:S04]  /*4f60*/  LD.E R79, desc[UR36][R26.64+0x4] ;  /* 0x000004241a4f7980 */ /* 0x000f68000c101900 */
[----:B------:R-:W5:Y:S01]  /*4f70*/  LD.E R80, desc[UR36][R42.64+0x4] ;  /* 0x000004242a507980 */ /* 0x000f62000c101900 */
[----:B--2---:R-:W0:Y:S08]  /*4f80*/  F2F.F64.F32 R20, R0 ;  /* 0x0000000000147310 */ /* 0x004e300000201800 */
[----:B---3--:R-:W1:Y:S01]  /*4f90*/  F2F.F64.F32 R14, R61 ;  /* 0x0000003d000e7310 */ /* 0x008e620000201800 */
[----:B0-----:R-:W-:-:S07]  /*4fa0*/  DADD R20, R20, R20 ;  /* 0x0000000014147229 */ /* 0x001fce0000000014 */
[----:B----4-:R-:W0:Y:S01]  /*4fb0*/  F2F.F64.F32 R66, R62 ;  /* 0x0000003e00427310 */ /* 0x010e220000201800 */
[----:B-1----:R-:W-:-:S07]  /*4fc0*/  DADD R14, R14, -R20 ;  /* 0x000000000e0e7229 */ /* 0x002fce0000000814 */
[----:B-----5:R-:W1:Y:S01]  /*4fd0*/  F2F.F64.F32 R70, R58 ;  /* 0x0000003a00467310 */ /* 0x020e620000201800 */
[----:B0-----:R-:W-:-:S07]  /*4fe0*/  DADD R66, R14, R66 ;  /* 0x000000000e427229 */ /* 0x001fce0000000042 */
[----:B------:R-:W0:Y:S01]  /*4ff0*/  F2F.F64.F32 R68, R72 ;  /* 0x0000004800447310 */ /* 0x000e220000201800 */
[----:B------:R-:W-:Y:S01]  /*5000*/  IMAD.MOV.U32 R14, RZ, RZ, R75 ;  /* 0x000000ffff0e7224 */ /* 0x000fe200078e004b */
[----:B------:R-:W-:Y:S01]  /*5010*/  MOV R15, R76 ;  /* 0x0000004c000f7202 */ /* 0x000fe20000000f00 */
[----:B-1----:R-:W-:-:S04]  /*5020*/  DADD R70, -R20, R70 ;  /* 0x0000000014467229 */ /* 0x002fc80000000146 */
[----:B------:R-:W2:Y:S01]  /*5030*/  LD.E R76, desc[UR36][R14.64+-0x8] ;  /* 0xfffff8240e4c7980 */ /* 0x000ea2000c101900 */
[----:B------:R-:W1:Y:S01]  /*5040*/  F2F.F64.F32 R20, R59 ;  /* 0x0000003b00147310 */ /* 0x000e620000201800 */
[----:B------:R-:W-:Y:S02]  /*5050*/  FADD R61, R61, -R62 ;  /* 0x8000003e3d3d7221 */ /* 0x000fe40000000000 */
[----:B------:R-:W3:Y:S01]  /*5060*/  LD.E R62, desc[UR36][R12.64+-0x4] ;  /* 0xfffffc240c3e7980 */ /* 0x000ee2000c101900 */
[----:B0-----:R-:W-:-:S03]  /*5070*/  DFMA R68, R68, R66, RZ ;  /* 0x000000424444722b */ /* 0x001fc600000000ff */
[----:B------:R-:W4:Y:S01]  /*5080*/  LD.E R82, desc[UR36][R14.64] ;  /* 0x000000240e527980 */ /* 0x000f22000c101900 */
[----:B-1----:R-:W-:Y:S01]  /*5090*/  DADD R66, R70, R20 ;  /* 0x0000000046427229 */ /* 0x002fe20000000014 */
[----:B------:R-:W-:Y:S01]  /*50a0*/  IMAD.MOV.U32 R20, RZ, RZ, R73 ;  /* 0x000000ffff147224 */ /* 0x000fe200078e0049 */
[----:B------:R-:W-:-:S05]  /*50b0*/  MOV R21, R74 ;  /* 0x0000004a00157202 */ /* 0x000fca0000000f00 */
[----:B------:R-:W5:Y:S04]  /*50c0*/  LD.E R0, desc[UR36][R20.64+-0x4] ;  /* 0xfffffc2414007980 */ /* 0x000f68000c101900 */
[----:B------:R-:W3:Y:S01]  /*50d0*/  LD.E R74, desc[UR36][R20.64] ;  /* 0x00000024144a7980 */ /* 0x000ee2000c101900 */
[----:B------:R0:W1:Y:S03]  /*50e0*/  F2F.F64.F32 R72, R81 ;  /* 0x0000005100487310 */ /* 0x0000660000201800 */
[----:B0-----:R-:W4:Y:S01]  /*50f0*/  LD.E R81, desc[UR36][R14.64+-0x4] ;  /* 0xfffffc240e517980 */ /* 0x001f22000c101900 */
[----:B-1----:R-:W-:-:S04]  /*5100*/  DADD R72, R72, R72 ;  /* 0x0000000048487229 */ /* 0x002fc80000000048 */
[----:B--2---:R-:W0:Y:S02]  /*5110*/  F2F.F64.F32 R70, R76 ;  /* 0x0000004c00467310 */ /* 0x004e240000201800 */
[----:B0-----:R-:W-:-:S06]  /*5120*/  DFMA R70, R70, R66, RZ ;  /* 0x000000424646722b */ /* 0x001fcc00000000ff */
[----:B------:R-:W0:Y:S01]  /*5130*/  F2F.F64.F32 R66, R77 ;  /* 0x0000004d00427310 */ /* 0x000e220000201800 */
[----:B-----5:R-:W-:Y:S01]  /*5140*/  FFMA R61, R0, R61, RZ ;  /* 0x0000003d003d7223 */ /* 0x020fe200000000ff */
[----:B------:R-:W-:-:S04]  /*5150*/  FADD R0, R77, -R78 ;  /* 0x8000004e4d007221 */ /* 0x000fc80000000000 */
[----:B---3--:R-:W-:Y:S02]  /*5160*/  FFMA R61, R74, R0, R61 ;  /* 0x000000004a3d7223 */ /* 0x008fe4000000003d */
[----:B------:R1:W2:Y:S01]  /*5170*/  F2F.F64.F32 R74, R78 ;  /* 0x0000004e004a7310 */ /* 0x0002a20000201800 */
[----:B0-----:R-:W-:-:S07]  /*5180*/  DADD R66, R66, -R72 ;  /* 0x0000000042427229 */ /* 0x001fce0000000848 */
[----:B------:R-:W0:Y:S01]  /*5190*/  F2F.F32.F64 R0, R68 ;  /* 0x0000004400007310 */ /* 0x000e220000301000 */
[----:B-1----:R-:W3:Y:S01]  /*51a0*/  LD.E R78, desc[UR36][R26.64+0x8] ;  /* 0x000008241a4e7980 */ /* 0x002ee2000c101900 */
[----:B--2---:R-:W-:-:S06]  /*51b0*/  DADD R74, R66, R74 ;  /* 0x00000000424a7229 */ /* 0x004fcc000000004a */
[----:B------:R-:W-:Y:S08]  /*51c0*/  F2F.F64.F32 R66, R62 ;  /* 0x0000003e00427310 */ /* 0x000ff00000201800 */
[----:B0-----:R-:W0:Y:S08]  /*51d0*/  F2F.F64.F32 R76, R0 ;  /* 0x00000000004c7310 */ /* 0x001e300000201800 */
[----:B------:R-:W-:Y:S01]  /*51e0*/  F2F.F32.F64 R70, R70 ;  /* 0x0000004600467310 */ /* 0x000fe20000301000 */
[----:B0-----:R-:W-:-:S07]  /*51f0*/  DFMA R66, R66, R74, R76 ;  /* 0x0000004a4242722b */ /* 0x001fce000000004c */
[----:B------:R-:W0:Y:S08]  /*5200*/  F2F.F64.F32 R74, R79 ;  /* 0x0000004f004a7310 */ /* 0x000e300000201800 */
[----:B------:R-:W1:Y:S01]  /*5210*/  F2F.F64.F32 R76, R80 ;  /* 0x00000050004c7310 */ /* 0x000e620000201800 */
[----:B0-----:R-:W-:-:S07]  /*5220*/  DADD R74, -R72, R74 ;  /* 0x00000000484a7229 */ /* 0x001fce000000014a */
[----:B------:R-:W-:Y:S01]  /*5230*/  F2F.F64.F32 R68, R70 ;  /* 0x0000004600447310 */ /* 0x000fe20000201800 */
[----:B------:R-:W-:Y:S02]  /*5240*/  IMAD.MOV.U32 R62, RZ, RZ, R60 ;  /* 0x000000ffff3e7224 */ /* 0x000fe400078e003c */
[----:B------:R-:W2:Y:S05]  /*5250*/  LD.E R60, desc[UR36][R22.64+0x8] ;  /* 0x00000824163c7980 */ /* 0x000eaa000c101900 */
[----:B----4-:R0:W4:Y:S01]  /*5260*/  F2F.F64.F32 R72, R81 ;  /* 0x0000005100487310 */ /* 0x0101220000201800 */
[----:B-1----:R-:W-:Y:S01]  /*5270*/  DADD R74, R74, R76 ;  /* 0x000000004a4a7229 */ /* 0x002fe2000000004c */
[----:B------:R-:W5:Y:S04]  /*5280*/  LD.E R0, desc[UR36][R62.64+-0x4] ;  /* 0xfffffc243e007980 */ /* 0x000f68000c101900 */
[----:B------:R-:W3:Y:S04]  /*5290*/  LD.E R77, desc[UR36][R24.64+0x8] ;  /* 0x00000824184d7980 */ /* 0x000ee8000c101900 */
[----:B------:R-:W3:Y:S04]  /*52a0*/  LD.E R76, desc[UR36][R12.64] ;  /* 0x000000240c4c7980 */ /* 0x000ee8000c101900 */
[----:B0-----:R-:W3:Y:S01]  /*52b0*/  LD.E R81, desc[UR36][R42.64+0x8] ;  /* 0x000008242a517980 */ /* 0x001ee2000c101900 */
[----:B----4-:R-:W-:-:S03]  /*52c0*/  DFMA R68, R72, R74, R68 ;  /* 0x0000004a4844722b */ /* 0x010fc60000000044 */
[----:B------:R-:W4:Y:S04]  /*52d0*/  LD.E R73, desc[UR36][R62.64] ;  /* 0x000000243e497980 */ /* 0x000f28000c101900 */
[----:B------:R-:W2:Y:S01]  /*52e0*/  LD.E R75, desc[UR36][R40.64+0x8] ;  /* 0x00000824284b7980 */ /* 0x000ea2000c101900 */
[----:B------:R-:W-:Y:S01]  /*52f0*/  FADD R59, R58, -R59 ;  /* 0x8000003b3a3b7221 */ /* 0x000fe20000000000 */
[----:B------:R-:W-:Y:S01]  /*5300*/  FADD R79, R79, -R80 ;  /* 0x800000504f4f7221 */ /* 0x000fe20000000000 */
[----:B------:R-:W-:Y:S08]  /*5310*/  F2F.F32.F64 R74, R66 ;  /* 0x00000042004a7310 */ /* 0x000ff00000301000 */
[----:B------:R-:W-:Y:S01]  /*5320*/  F2F.F64.F32 R66, R82 ;  /* 0x0000005200427310 */ /* 0x000fe20000201800 */
[----:B-----5:R-:W-:-:S04]  /*5330*/  FFMA R0, R0, R59, RZ ;  /* 0x0000003b00007223 */ /* 0x020fc800000000ff */
[----:B----4-:R-:W-:Y:S02]  /*5340*/  FFMA R0, R73, R79, R0 ;  /* 0x0000004f49007223 */ /* 0x010fe40000000000 */
[----:B------:R-:W4:Y:S01]  /*5350*/  LD.E R79, desc[UR36][R62.64+0x4] ;  /* 0x000004243e4f7980 */ /* 0x000f22000c101900 */
[----:B--2---:R-:W0:Y:S08]  /*5360*/  F2F.F64.F32 R70, R75 ;  /* 0x0000004b00467310 */ /* 0x004e300000201800 */
[----:B------:R-:W1:Y:S01]  /*5370*/  F2F.F64.F32 R58, R60 ;  /* 0x0000003c003a7310 */ /* 0x000e620000201800 */
[----:B0-----:R-:W-:-:S07]  /*5380*/  DADD R70, R70, R70 ;  /* 0x0000000046467229 */ /* 0x001fce0000000046 */
[----:B---3--:R-:W0:Y:S01]  /*5390*/  F2F.F64.F32 R72, R77 ;  /* 0x0000004d00487310 */ /* 0x008e220000201800 */
[----:B-1----:R-:W-:-:S07]  /*53a0*/  DADD R58, R58, -R70 ;  /* 0x000000003a3a7229 */ /* 0x002fce0000000846 */
[----:B------:R-:W-:Y:S01]  /*53b0*/  F2F.F64.F32 R74, R74 ;  /* 0x0000004a004a7310 */ /* 0x000fe20000201800 */
[----:B0-----:R-:W-:-:S07]  /*53c0*/  DADD R72, R58, R72 ;  /* 0x000000003a487229 */ /* 0x001fce0000000048 */
[----:B------:R0:W1:Y:S01]  /*53d0*/  F2F.F64.F32 R58, R76 ;  /* 0x0000004c003a7310 */ /* 0x0000620000201800 */
[----:B------:R-:W-:Y:S02]  /*53e0*/  FADD R77, R60, -R77 ;  /* 0x8000004d3c4d7221 */ /* 0x000fe40000000000 */
[----:B------:R-:W2:Y:S04]  /*53f0*/  LD.E R60, desc[UR36][R28.64] ;  /* 0x000000241c3c7980 */ /* 0x000ea8000c101900 */
[----:B0-----:R-:W3:Y:S01]  /*5400*/  LD.E R76, desc[UR36][R20.64+0x4] ;  /* 0x00000424144c7980 */ /* 0x001ee2000c101900 */
[----:B-1----:R-:W-:Y:S01]  /*5410*/  DFMA R58, R58, R72, R74 ;  /* 0x000000483a3a722b */ /* 0x002fe2000000004a */
[----:B------:R0:W1:Y:S01]  /*5420*/  F2F.F64.F32 R72, R78 ;  /* 0x0000004e00487310 */ /* 0x0000620000201800 */
[----:B------:R-:W-:Y:S01]  /*5430*/  FADD R80, R78, -R81 ;  /* 0x800000514e507221 */ /* 0x000fe20000000000 */
[----:B------:R-:W5:Y:S06]  /*5440*/  LD.E R74, desc[UR36][R34.64+0x8] ;  /* 0x00000824224a7980 */ /* 0x000f6c000c101900 */
[----:B------:R1:W-:Y:S01]  /*5450*/  F2F.F32.F64 R75, R68 ;  /* 0x00000044004b7310 */ /* 0x0003e20000301000 */
[----:B0-----:R-:W5:Y:S01]  /*5460*/  LD.E R78, desc[UR36][R32.64+0x8] ;  /* 0x00000824204e7980 */ /* 0x001f62000c101900 */
[----:B-1----:R-:W-:-:S06]  /*5470*/  DADD R72, -R70, R72 ;  /* 0x0000000046487229 */ /* 0x002fcc0000000148 */
[----:B------:R-:W0:Y:S01]  /*5480*/  F2F.F64.F32 R70, R81 ;  /* 0x0000005100467310 */ /* 0x000e220000201800 */
[----:B------:R-:W2:Y:S04]  /*5490*/  LD.E R69, desc[UR36][R34.64] ;  /* 0x0000002422457980 */ /* 0x000ea8000c101900 */
[----:B------:R-:W5:Y:S01]  /*54a0*/  LD.E R68, desc[UR36][R30.64] ;  /* 0x000000241e447980 */ /* 0x000f62000c101900 */
[----:B0-----:R-:W-:Y:S02]  /*54b0*/  DADD R70, R72, R70 ;  /* 0x0000000048467229 */ /* 0x001fe40000000046 */
[----:B------:R0:W1:Y:S02]  /*54c0*/  F2F.F64.F32 R72, R75 ;  /* 0x0000004b00487310 */ /* 0x0000640000201800 */
[----:B0-----:R-:W5:Y:S04]  /*54d0*/  LD.E R75, desc[UR36][R32.64+0x4] ;  /* 0x00000424204b7980 */ /* 0x001f68000c101900 */
[----:B-1----:R-:W-:-:S02]  /*54e0*/  DFMA R66, R66, R70, R72 ;  /* 0x000000464242722b */ /* 0x002fc40000000048 */
[----:B------:R-:W5:Y:S04]  /*54f0*/  LD.E R71, desc[UR36][R32.64] ;  /* 0x0000002420477980 */ /* 0x000f68000c101900 */
[----:B------:R-:W5:Y:S04]  /*5500*/  LD.E R70, desc[UR36][R28.64+0x4] ;  /* 0x000004241c467980 */ /* 0x000f68000c101900 */
[----:B------:R-:W5:Y:S01]  /*5510*/  LD.E R73, desc[UR36][R34.64+0x4] ;  /* 0x0000042422497980 */ /* 0x000f62000c101900 */
[----:B----4-:R-:W-:-:S03]  /*5520*/  FFMA R79, R79, R80, R0 ;  /* 0x000000504f4f7223 */ /* 0x010fc60000000000 */
[----:B------:R-:W4:Y:S04]  /*5530*/  LD.E R0, desc[UR36][R56.64+-0x8] ;  /* 0xfffff82438007980 */ /* 0x000f28000c101900 */
[----:B------:R-:W4:Y:S01]  /*5540*/  LD.E R80, desc[UR36][R30.64+0x8] ;  /* 0x000008241e507980 */ /* 0x000f22000c101900 */
[----:B---3--:R-:W-:-:S03]  /*5550*/  FFMA R76, R76, R77, R61 ;  /* 0x0000004d4c4c7223 */ /* 0x008fc6000000003d */
[----:B------:R-:W3:Y:S01]  /*5560*/  LD.E R77, desc[UR36][R30.64+0x4] ;  /* 0x000004241e4d7980 */ /* 0x000ee2000c101900 */
[----:B--2---:R-:W-:-:S03]  /*5570*/  FADD R60, R60, -R69 ;  /* 0x800000453c3c7221 */ /* 0x004fc60000000000 */
[----:B------:R-:W2:Y:S01]  /*5580*/  LD.E R69, desc[UR36][R56.64+-0x4] ;  /* 0xfffffc2438457980 */ /* 0x000ea2000c101900 */
[----:B-----5:R-:W-:Y:S01]  /*5590*/  FADD R71, R60, -R71 ;  /* 0x800000473c477221 */ /* 0x020fe20000000000 */
[----:B------:R-:W-:-:S04]  /*55a0*/  IADD3 R60, P0, PT, R40, R55, RZ ;  /* 0x00000037283c7210 */ /* 0x000fc80007f1e0ff */
[----:B------:R-:W-:-:S05]  /*55b0*/  IADD3.X R61, PT, PT, R41, R53, RZ, P0, !PT ;  /* 0x00000035293d7210 */ /* 0x000fca00007fe4ff */
[----:B------:R0:W5:Y:S01]  /*55c0*/  LD.E R81, desc[UR36][R60.64] ;  /* 0x000000243c517980 */ /* 0x000162000c101900 */
[----:B------:R-:W-:-:S03]  /*55d0*/  FADD R70, R70, -R73 ;  /* 0x8000004946467221 */ /* 0x000fc60000000000 */
[----:B------:R-:W5:Y:S01]  /*55e0*/  LD.E R73, desc[UR36][R28.64+0x8] ;  /* 0x000008241c497980 */ /* 0x000f62000c101900 */
[----:B------:R-:W-:-:S04]  /*55f0*/  FADD R71, R71, R68 ;  /* 0x0000004447477221 */ /* 0x000fc80000000000 */
[----:B----4-:R-:W-:Y:S02]  /*5600*/  FFMA R0, R0, R71, RZ ;  /* 0x0000004700007223 */ /* 0x010fe400000000ff */
[----:B------:R1:W4:Y:S01]  /*5610*/  LD.E R71, desc[UR36][R56.64] ;  /* 0x0000002438477980 */ /* 0x000322000c101900 */
[----:B------:R-:W-:Y:S08]  /*5620*/  F2F.F32.F64 R72, R58 ;  /* 0x0000003a00487310 */ /* 0x000ff00000301000 */
[----:B0-----:R-:W-:Y:S08]  /*5630*/  F2F.F64.F32 R60, R76 ;  /* 0x0000004c003c7310 */ /* 0x001ff00000201800 */
[----:B------:R-:W-:Y:S08]  /*5640*/  F2F.F32.F64 R68, R66 ;  /* 0x0000004200447310 */ /* 0x000ff00000301000 */
[----:B------:R-:W-:Y:S01]  /*5650*/  F2F.F64.F32 R66, R79 ;  /* 0x0000004f00427310 */ /* 0x000fe20000201800 */
[----:B------:R-:W-:-:S04]  /*5660*/  FADD R70, R70, -R75 ;  /* 0x8000004b46467221 */ /* 0x000fc80000000000 */
[----:B---3--:R-:W-:-:S04]  /*5670*/  FADD R70, R70, R77 ;  /* 0x0000004d46467221 */ /* 0x008fc80000000000 */
[----:B--2---:R-:W-:Y:S01]  /*5680*/  FFMA R0, R69, R70, R0 ;  /* 0x0000004645007223 */ /* 0x004fe20000000000 */
[----:B-----5:R-:W0:Y:S01]  /*5690*/  F2F.F64.F32 R58, R81 ;  /* 0x00000051003a7310 */ /* 0x020e220000201800 */
[----:B------:R-:W-:-:S04]  /*56a0*/  FADD R73, R73, -R74 ;  /* 0x8000004a49497221 */ /* 0x000fc80000000000 */
[----:B------:R-:W-:Y:S01]  /*56b0*/  FADD R73, R73, -R78 ;  /* 0x8000004e49497221 */ /* 0x000fe20000000000 */
[----:B0-----:R-:W-:Y:S02]  /*56c0*/  DFMA R58, R60, -R4, R58 ;  /* 0x800000043c3a722b */ /* 0x001fe4000000003a */
[----:B------:R-:W0:Y:S01]  /*56d0*/  F2F.F64.F32 R60, R72 ;  /* 0x00000048003c7310 */ /* 0x000e220000201800 */
[----:B------:R-:W-:-:S05]  /*56e0*/  FADD R73, R73, R80 ;  /* 0x0000005049497221 */ /* 0x000fca0000000000 */
[----:B------:R-:W-:Y:S02]  /*56f0*/  DFMA R58, R66, -R6, R58 ;  /* 0x80000006423a722b */ /* 0x000fe4000000003a */
[----:B------:R-:W2:Y:S06]  /*5700*/  F2F.F64.F32 R66, R68 ;  /* 0x0000004400427310 */ /* 0x000eac0000201800 */
[----:B0-----:R-:W-:-:S08]  /*5710*/  DFMA R58, R60, R8, R58 ;  /* 0x000000083c3a722b */ /* 0x001fd0000000003a */
[----:B--2---:R-:W-:Y:S01]  /*5720*/  DFMA R58, R66, R10, R58 ;  /* 0x0000000a423a722b */ /* 0x004fe2000000003a */
[----:B-1----:R-:W-:Y:S01]  /*5730*/  IADD3 R56, P0, PT, R56, 0xc, RZ ;  /* 0x0000000c38387810 */ /* 0x002fe20007f1e0ff */
[----:B------:R-:W-:-:S03]  /*5740*/  VIADD R54, R54, 0x1 ;  /* 0x0000000136367836 */ /* 0x000fc60000000000 */
[----:B------:R-:W-:Y:S02]  /*5750*/  IADD3.X R57, PT, PT, RZ, R57, RZ, P0, !PT ;  /* 0x00000039ff397210 */ /* 0x000fe400007fe4ff */
[----:B------:R-:W-:Y:S02]  /*5760*/  ISETP.NE.AND P0, PT, R54, 0x3, PT ;  /* 0x000000033600780c */ /* 0x000fe40003f05270 */
[----:B------:R-:W-:Y:S02]  /*5770*/  IADD3 R75, P2, PT, R14, 0xc, RZ ;  /* 0x0000000c0e4b7810 */ /* 0x000fe40007f5e0ff */
[----:B------:R-:W-:Y:S02]  /*5780*/  IADD3 R55, P1, PT, R55, 0x4, RZ ;  /* 0x0000000437377810 */ /* 0x000fe40007f3e0ff */
[----:B------:R-:W-:Y:S01]  /*5790*/  IADD3 R12, P5, PT, R12, 0xc, RZ ;  /* 0x0000000c0c0c7810 */ /* 0x000fe20007fbe0ff */
[----:B------:R-:W-:Y:S01]  /*57a0*/  IMAD.X R76, RZ, RZ, R15, P2 ;  /* 0x000000ffff4c7224 */ /* 0x000fe200010e060f */
[----:B------:R-:W-:-:S02]  /*57b0*/  IADD3.X R53, PT, PT, RZ, R53, RZ, P1, !PT ;  /* 0x00000035ff357210 */ /* 0x000fc40000ffe4ff */
[----:B------:R-:W-:Y:S01]  /*57c0*/  IADD3.X R13, PT, PT, RZ, R13, RZ, P5, !PT ;  /* 0x0000000dff0d7210 */ /* 0x000fe20002ffe4ff */
[----:B----4-:R-:W-:-:S04]  /*57d0*/  FFMA R0, R71, R73, R0 ;  /* 0x0000004947007223 */ /* 0x010fc80000000000 */
[----:B------:R-:W0:Y:S02]  /*57e0*/  F2F.F64.F32 R60, R0 ;  /* 0x00000000003c7310 */ /* 0x000e240000201800 */
[----:B0-----:R-:W-:-:S10]  /*57f0*/  DFMA R66, R60, -R64, R58 ;  /* 0x800000403c42722b */ /* 0x001fd4000000003a */
[----:B------:R-:W0:Y:S01]  /*5800*/  F2F.F32.F64 R67, R66 ;  /* 0x0000004200437310 */ /* 0x000e220000301000 */
[----:B------:R-:W-:-:S05]  /*5810*/  IMAD.WIDE R58, R3, 0x4, R18 ;  /* 0x00000004033a7825 */ /* 0x000fca00078e0212 */
[----:B0-----:R3:W-:Y:S01]  /*5820*/  ST.E desc[UR36][R58.64], R67 ;  /* 0x000000433a007985 */ /* 0x0017e2000c101924 */
[----:B------:R-:W-:Y:S02]  /*5830*/  IADD3 R60, P4, PT, R62, 0xc, RZ ;  /* 0x0000000c3e3c7810 */ /* 0x000fe40007f9e0ff */
[----:B------:R-:W-:Y:S01]  /*5840*/  IADD3 R73, P3, PT, R20, 0xc, RZ ;  /* 0x0000000c14497810 */ /* 0x000fe20007f7e0ff */
[----:B------:R-:W-:Y:S02]  /*5850*/  VIADD R3, R3, 0x1 ;  /* 0x0000000103037836 */ /* 0x000fe40000000000 */
[----:B------:R-:W-:Y:S01]  /*5860*/  IMAD.X R63, RZ, RZ, R63, P4 ;  /* 0x000000ffff3f7224 */ /* 0x000fe200020e063f */
[----:B------:R-:W-:Y:S01]  /*5870*/  IADD3.X R74, PT, PT, RZ, R21, RZ, P3, !PT ;  /* 0x00000015ff4a7210 */ /* 0x000fe20001ffe4ff */
[----:B------:R-:W-:Y:S08]  /*5880*/  @P0 BRA `(.L_x_73) ;  /* 0xfffffff400900947 */ /* 0x000ff0000383ffff */
.L_x_21:
[----:B------:R-:W4:Y:S01]  /*5890*/  S2R R43, SR_TID.Z ;  /* 0x00000000002b7919 */ /* 0x000f220000002300 */
[----:B------:R-:W-:Y:S05]  /*58a0*/  WARPSYNC.ALL ;  /* 0x0000000000007948 */ /* 0x000fea0003800000 */
[----:B------:R-:W-:Y:S01]  /*58b0*/  MOV R42, 0x8 ;  /* 0x00000008002a7802 */ /* 0x000fe20000000f00 */
[----:B------:R-:W-:Y:S01]  /*58c0*/  BAR.SYNC.DEFER_BLOCKING 0x0 ;  /* 0x0000000000007b1d */ /* 0x000fe20000010000 */
[----:B012---:R-:W-:Y:S01]  /*58d0*/  IMAD.MOV.U32 R4, RZ, RZ, R40 ;  /* 0x000000ffff047224 */ /* 0x007fe200078e0028 */
[----:B------:R-:W-:-:S06]  /*58e0*/  MOV R5, R41 ;  /* 0x0000002900057202 */ /* 0x000fcc0000000f00 */
[----:B------:R0:W1:Y:S02]  /*58f0*/  LDC.64 R6, c[0x4][R42] ;  /* 0x010000002a067b82 */ /* 0x0000640000000a00 */
[----:B------:R-:W-:-:S07]  /*5900*/  LEPC R20, `(.L_x_74) ;  /* 0x000000001014794e */ /* 0x000fce0000000000 */
[----:B01-34-:R-:W-:Y:S05]  /*5910*/  CALL.ABS.NOINC R6 ;  /* 0x0000000006007343 */ /* 0x01bfea0003c00000 */
.L_x_74:
[----:B------:R0:W1:Y:S01]  /*5920*/  LDC.64 R6, c[0x4][R42] ;  /* 0x010000002a067b82 */ /* 0x0000620000000a00 */
[----:B------:R-:W-:Y:S01]  /*5930*/  IMAD.MOV.U32 R4, RZ, RZ, R22 ;  /* 0x000000ffff047224 */ /* 0x000fe200078e0016 */
[----:B------:R-:W-:-:S07]  /*5940*/  MOV R5, R23 ;  /* 0x0000001700057202 */ /* 0x000fce0000000f00 */
[----:B------:R-:W-:-:S07]  /*5950*/  LEPC R20, `(.L_x_75) ;  /* 0x000000001014794e */ /* 0x000fce0000000000 */
[----:B01----:R-:W-:Y:S05]  /*5960*/  CALL.ABS.NOINC R6 ;  /* 0x0000000006007343 */ /* 0x003fea0003c00000 */
.L_x_75:
[----:B------:R0:W1:Y:S01]  /*5970*/  LDC.64 R6, c[0x4][R42] ;  /* 0x010000002a067b82 */ /* 0x0000620000000a00 */
[----:B------:R-:W-:Y:S01]  /*5980*/  IMAD.MOV.U32 R4, RZ, RZ, R24 ;  /* 0x000000ffff047224 */ /* 0x000fe200078e0018 */
[----:B------:R-:W-:-:S07]  /*5990*/  MOV R5, R25 ;  /* 0x0000001900057202 */ /* 0x000fce0000000f00 */
[----:B------:R-:W-:-:S07]  /*59a0*/  LEPC R20, `(.L_x_76) ;  /* 0x000000001014794e */ /* 0x000fce0000000000 */
[----:B01----:R-:W-:Y:S05]  /*59b0*/  CALL.ABS.NOINC R6 ;  /* 0x0000000006007343 */ /* 0x003fea0003c00000 */
.L_x_76:
[----:B------:R0:W1:Y:S01]  /*59c0*/  LDC.64 R6, c[0x4][R42] ;  /* 0x010000002a067b82 */ /* 0x0000620000000a00 */
[----:B------:R-:W-:Y:S01]  /*59d0*/  IMAD.MOV.U32 R4, RZ, RZ, R26 ;  /* 0x000000ffff047224 */ /* 0x000fe200078e001a */
[----:B------:R-:W-:-:S07]  /*59e0*/  MOV R5, R27 ;  /* 0x0000001b00057202 */ /* 0x000fce0000000f00 */
[----:B------:R-:W-:-:S07]  /*59f0*/  LEPC R20, `(.L_x_77) ;  /* 0x000000001014794e */ /* 0x000fce0000000000 */
[----:B01----:R-:W-:Y:S05]  /*5a00*/  CALL.ABS.NOINC R6 ;  /* 0x0000000006007343 */ /* 0x003fea0003c00000 */
.L_x_77:
[----:B------:R0:W1:Y:S01]  /*5a10*/  LDC.64 R6, c[0x4][R42] ;  /* 0x010000002a067b82 */ /* 0x0000620000000a00 */
[----:B------:R-:W-:Y:S01]  /*5a20*/  IMAD.MOV.U32 R4, RZ, RZ, R28 ;  /* 0x000000ffff047224 */ /* 0x000fe200078e001c */
[----:B------:R-:W-:-:S07]  /*5a30*/  MOV R5, R29 ;  /* 0x0000001d00057202 */ /* 0x000fce0000000f00 */
[----:B------:R-:W-:-:S07]  /*5a40*/  LEPC R20, `(.L_x_78) ;  /* 0x000000001014794e */ /* 0x000fce0000000000 */
[----:B01----:R-:W-:Y:S05]  /*5a50*/  CALL.ABS.NOINC R6 ;  /* 0x0000000006007343 */ /* 0x003fea0003c00000 */
.L_x_78:
[----:B------:R0:W1:Y:S01]  /*5a60*/  LDC.64 R6, c[0x4][R42] ;  /* 0x010000002a067b82 */ /* 0x0000620000000a00 */
[----:B------:R-:W-:Y:S01]  /*5a70*/  IMAD.MOV.U32 R4, RZ, RZ, R30 ;  /* 0x000000ffff047224 */ /* 0x000fe200078e001e */
[----:B------:R-:W-:-:S07]  /*5a80*/  MOV R5, R31 ;  /* 0x0000001f00057202 */ /* 0x000fce0000000f00 */
[----:B------:R-:W-:-:S07]  /*5a90*/  LEPC R20, `(.L_x_79) ;  /* 0x000000001014794e */ /* 0x000fce0000000000 */
[----:B01----:R-:W-:Y:S05]  /*5aa0*/  CALL.ABS.NOINC R6 ;  /* 0x0000000006007343 */ /* 0x003fea0003c00000 */
.L_x_79:
[----:B------:R0:W1:Y:S01]  /*5ab0*/  LDC.64 R6, c[0x4][R42] ;  /* 0x010000002a067b82 */ /* 0x0000620000000a00 */
[----:B------:R-:W-:Y:S01]  /*5ac0*/  IMAD.MOV.U32 R4, RZ, RZ, R32 ;  /* 0x000000ffff047224 */ /* 0x000fe200078e0020 */
[----:B------:R-:W-:-:S07]  /*5ad0*/  MOV R5, R33 ;  /* 0x0000002100057202 */ /* 0x000fce0000000f00 */
[----:B------:R-:W-:-:S07]  /*5ae0*/  LEPC R20, `(.L_x_80) ;  /* 0x000000001014794e */ /* 0x000fce0000000000 */
[----:B01----:R-:W-:Y:S05]  /*5af0*/  CALL.ABS.NOINC R6 ;  /* 0x0000000006007343 */ /* 0x003fea0003c00000 */
.L_x_80:
[----:B------:R0:W1:Y:S01]  /*5b00*/  LDC.64 R6, c[0x4][R42] ;  /* 0x010000002a067b82 */ /* 0x0000620000000a00 */
[----:B------:R-:W-:Y:S01]  /*5b10*/  IMAD.MOV.U32 R4, RZ, RZ, R34 ;  /* 0x000000ffff047224 */ /* 0x000fe200078e0022 */
[----:B------:R-:W-:-:S07]  /*5b20*/  MOV R5, R35 ;  /* 0x0000002300057202 */ /* 0x000fce0000000f00 */
[----:B------:R-:W-:-:S07]  /*5b30*/  LEPC R20, `(.L_x_81) ;  /* 0x000000001014794e */ /* 0x000fce0000000000 */
[----:B01----:R-:W-:Y:S05]  /*5b40*/  CALL.ABS.NOINC R6 ;  /* 0x0000000006007343 */ /* 0x003fea0003c00000 */
.L_x_81:
[----:B------:R0:W1:Y:S01]  /*5b50*/  LDC.64 R6, c[0x4][R42] ;  /* 0x010000002a067b82 */ /* 0x0000620000000a00 */
[----:B------:R-:W-:Y:S01]  /*5b60*/  IMAD.MOV.U32 R4, RZ, RZ, R36 ;  /* 0x000000ffff047224 */ /* 0x000fe200078e0024 */
[----:B------:R-:W-:-:S07]  /*5b70*/  MOV R5, R37 ;  /* 0x0000002500057202 */ /* 0x000fce0000000f00 */
[----:B------:R-:W-:-:S07]  /*5b80*/  LEPC R20, `(.L_x_82) ;  /* 0x000000001014794e */ /* 0x000fce0000000000 */
[----:B01----:R-:W-:Y:S05]  /*5b90*/  CALL.ABS.NOINC R6 ;  /* 0x0000000006007343 */ /* 0x003fea0003c00000 */
.L_x_82:
[----:B------:R0:W1:Y:S01]  /*5ba0*/  LDC.64 R6, c[0x4][R42] ;  /* 0x010000002a067b82 */ /* 0x0000620000000a00 */
[----:B------:R-:W-:Y:S01]  /*5bb0*/  IMAD.MOV.U32 R4, RZ, RZ, R38 ;  /* 0x000000ffff047224 */ /* 0x000fe200078e0026 */
[----:B------:R-:W-:-:S07]  /*5bc0*/  MOV R5, R39 ;  /* 0x0000002700057202 */ /* 0x000fce0000000f00 */
[----:B------:R-:W-:-:S07]  /*5bd0*/  LEPC R20, `(.L_x_83) ;  /* 0x000000001014794e */ /* 0x000fce0000000000 */
[----:B01----:R-:W-:Y:S05]  /*5be0*/  CALL.ABS.NOINC R6 ;  /* 0x0000000006007343 */ /* 0x003fea0003c00000 */
.L_x_83:
[----:B------:R0:W1:Y:S01]  /*5bf0*/  LDC.64 R6, c[0x4][R42] ;  /* 0x010000002a067b82 */ /* 0x0000620000000a00 */
[----:B------:R-:W-:Y:S01]  /*5c00*/  IMAD.MOV.U32 R4, RZ, RZ, R48 ;  /* 0x000000ffff047224 */ /* 0x000fe200078e0030 */
[----:B------:R-:W-:-:S07]  /*5c10*/  MOV R5, R47 ;  /* 0x0000002f00057202 */ /* 0x000fce0000000f00 */
[----:B------:R-:W-:-:S07]  /*5c20*/  LEPC R20, `(.L_x_84) ;  /* 0x000000001014794e */ /* 0x000fce0000000000 */
[----:B01----:R-:W-:Y:S05]  /*5c30*/  CALL.ABS.NOINC R6 ;  /* 0x0000000006007343 */ /* 0x003fea0003c00000 */
.L_x_84:
[----:B------:R0:W1:Y:S01]  /*5c40*/  LDC.64 R6, c[0x4][R42] ;  /* 0x010000002a067b82 */ /* 0x0000620000000a00 */
[----:B------:R-:W-:Y:S01]  /*5c50*/  IMAD.MOV.U32 R4, RZ, RZ, R46 ;  /* 0x000000ffff047224 */ /* 0x000fe200078e002e */
[----:B------:R-:W-:-:S07]  /*5c60*/  MOV R5, R45 ;  /* 0x0000002d00057202 */ /* 0x000fce0000000f00 */
[----:B------:R-:W-:-:S07]  /*5c70*/  LEPC R20, `(.L_x_85) ;  /* 0x000000001014794e */ /* 0x000fce0000000000 */
[----:B01----:R-:W-:Y:S05]  /*5c80*/  CALL.ABS.NOINC R6 ;  /* 0x0000000006007343 */ /* 0x003fea0003c00000 */
.L_x_85:
[----:B------:R0:W1:Y:S01]  /*5c90*/  LDC.64 R6, c[0x4][R42] ;  /* 0x010000002a067b82 */ /* 0x0000620000000a00 */
[----:B------:R-:W-:Y:S01]  /*5ca0*/  IMAD.MOV.U32 R4, RZ, RZ, R44 ;  /* 0x000000ffff047224 */ /* 0x000fe200078e002c */
[----:B------:R-:W-:-:S07]  /*5cb0*/  MOV R5, R2 ;  /* 0x0000000200057202 */ /* 0x000fce0000000f00 */
[----:B------:R-:W-:-:S07]  /*5cc0*/  LEPC R20, `(.L_x_86) ;  /* 0x000000001014794e */ /* 0x000fce0000000000 */
[----:B01----:R-:W-:Y:S05]  /*5cd0*/  CALL.ABS.NOINC R6 ;  /* 0x0000000006007343 */ /* 0x003fea0003c00000 */
.L_x_86:
[----:B------:R-:W-:Y:S05]  /*5ce0*/  WARPSYNC.ALL ;  /* 0x0000000000007948 */ /* 0x000fea0003800000 */
[----:B------:R-:W0:Y:S01]  /*5cf0*/  LDC.64 R10, c[0x0][0x3a8] ;  /* 0x0000ea00ff0a7b82 */ /* 0x000e220000000a00 */
[----:B------:R-:W1:Y:S01]  /*5d00*/  LDCU UR38, c[0x0][0x3b0] ;  /* 0x00007600ff2677ac */ /* 0x000e620008000800 */
[----:B------:R-:W-:Y:S01]  /*5d10*/  BSSY.RECONVERGENT B0, `(.L_x_87) ;  /* 0x0000060000007945 */ /* 0x000fe20003800200 */
[----:B-1----:R-:W-:-:S04]  /*5d20*/  IMAD R3, R49, UR38, R43 ;  /* 0x0000002631037c24 */ /* 0x002fc8000f8e022b */
[----:B------:R-:W-:Y:S01]  /*5d30*/  IMAD R3, R3, 0x3, RZ ;  /* 0x0000000303037824 */ /* 0x000fe200078e02ff */
[----:B------:R-:W-:Y:S01]  /*5d40*/  BAR.SYNC.DEFER_BLOCKING 0x0 ;  /* 0x0000000000007b1d */ /* 0x000fe20000010000 */
[C---:B0-----:R-:W-:Y:S01]  /*5d50*/  ISETP.GE.AND P0, PT, R50.reuse, R11, PT ;  /* 0x0000000b3200720c */ /* 0x041fe20003f06270 */
[-C--:B------:R-:W-:Y:S02]  /*5d60*/  IMAD R2, R50, R10.reuse, RZ ;  /* 0x0000000a32027224 */ /* 0x080fe400078e02ff */
[----:B------:R-:W-:Y:S01]  /*5d70*/  IMAD.IADD R4, R49, 0x1, R10 ;  /* 0x0000000131047824 */ /* 0x000fe200078e020a */
[----:B------:R-:W-:Y:S01]  /*5d80*/  ISETP.LT.AND P1, PT, R43, UR38, !P0 ;  /* 0x000000262b007c0c */ /* 0x000fe2000c721270 */
[----:B------:R-:W-:Y:S01]  /*5d90*/  IMAD.WIDE R36, R3, 0x4, R18 ;  /* 0x0000000403247825 */ /* 0x000fe200078e0212 */
[----:B------:R-:W-:Y:S02]  /*5da0*/  IADD3 R0, PT, PT, R2, -0x2, R10 ;  /* 0xfffffffe02007810 */ /* 0x000fe40007ffe00a */
[C---:B------:R-:W-:Y:S01]  /*5db0*/  ISETP.LT.AND P2, PT, R49.reuse, R10, P1 ;  /* 0x0000000a3100720c */ /* 0x040fe20000f41270 */
[--C-:B------:R-:W-:Y:S01]  /*5dc0*/  IMAD R4, R4, UR38, R43.reuse ;  /* 0x0000002604047c24 */ /* 0x100fe2000f8e022b */
[----:B------:R-:W-:Y:S01]  /*5dd0*/  IADD3 R34, PT, PT, R49, R2, RZ ;  /* 0x0000000231227210 */ /* 0x000fe20007ffe0ff */
[----:B------:R-:W-:Y:S01]  /*5de0*/  IMAD R0, R0, UR38, R43 ;  /* 0x0000002600007c24 */ /* 0x000fe2000f8e022b */
[----:B------:R-:W-:Y:S01]  /*5df0*/  P2R R44, PR, RZ, 0x4 ;  /* 0x00000004ff2c7803 */ /* 0x000fe20000000000 */
[----:B------:R-:W-:-:S02]  /*5e00*/  IMAD R39, R4, 0x3, RZ ;  /* 0x0000000304277824 */ /* 0x000fc400078e02ff */
[----:B------:R-:W-:Y:S02]  /*5e10*/  IMAD R35, R34, UR38, R43 ;  /* 0x0000002622237c24 */ /* 0x000fe4000f8e022b */
[----:B------:R-:W-:Y:S02]  /*5e20*/  IMAD R41, R0, 0x3, RZ ;  /* 0x0000000300297824 */ /* 0x000fe400078e02ff */
[----:B------:R-:W-:Y:S02]  /*5e30*/  IMAD R45, R35, 0x3, RZ ;  /* 0x00000003232d7824 */ /* 0x000fe400078e02ff */
[----:B------:R-:W-:-:S04]  /*5e40*/  IMAD.WIDE R38, R39, 0x4, R18 ;  /* 0x0000000427267825 */ /* 0x000fc800078e0212 */
[----:B------:R-:W-:-:S04]  /*5e50*/  IMAD.WIDE R40, R41, 0x4, R18 ;  /* 0x0000000429287825 */ /* 0x000fc800078e0212 */
[----:B------:R-:W-:Y:S01]  /*5e60*/  IMAD.WIDE R28, R45, 0x4, R18 ;  /* 0x000000042d1c7825 */ /* 0x000fe200078e0212 */
[----:B------:R-:W-:Y:S06]  /*5e70*/  @!P2 BRA `(.L_x_88) ;  /* 0x000000040024a947 */ /* 0x000fec0003800000 */
[----:B------:R-:W-:Y:S01]  /*5e80*/  IMAD R0, R2, UR38, R43 ;  /* 0x0000002602007c24 */ /* 0x000fe2000f8e022b */
[----:B------:R-:W-:-:S03]  /*5e90*/  ISETP.NE.AND P1, PT, R49, RZ, PT ;  /* 0x000000ff3100720c */ /* 0x000fc60003f25270 */
[----:B------:R-:W-:-:S04]  /*5ea0*/  VIADD R3, R0, UR38 ;  /* 0x0000002600037c36 */ /* 0x000fc80008000000 */
[----:B------:R-:W-:-:S04]  /*5eb0*/  IMAD R3, R3, 0x3, RZ ;  /* 0x0000000303037824 */ /* 0x000fc800078e02ff */
[----:B------:R-:W-:-:S05]  /*5ec0*/  IMAD.WIDE R6, R3, 0x4, R18 ;  /* 0x0000000403067825 */ /* 0x000fca00078e0212 */
[----:B------:R-:W2:Y:S01]  /*5ed0*/  @!P1 LD.E R5, desc[UR36][R6.64] ;  /* 0x0000002406059980 */ /* 0x000ea2000c101900 */
[----:B------:R-:W-:Y:S01]  /*5ee0*/  IMAD R9, R0, 0x3, RZ ;  /* 0x0000000300097824 */ /* 0x000fe200078e02ff */
[C---:B------:R-:W-:Y:S01]  /*5ef0*/  IADD3 R0, PT, PT, R11.reuse, -0x2, RZ ;  /* 0xfffffffe0b007810 */ /* 0x040fe20007ffe0ff */
[----:B------:R-:W-:Y:S01]  /*5f00*/  BSSY.RECONVERGENT B1, `(.L_x_89) ;  /* 0x0000017000017945 */ /* 0x000fe20003800200 */
[----:B------:R-:W-:Y:S02]  /*5f10*/  VIADD R11, R11, 0xffffffff ;  /* 0xffffffff0b0b7836 */ /* 0x000fe40000000000 */
[----:B------:R-:W-:-:S04]  /*5f20*/  IMAD.WIDE R8, R9, 0x4, R18 ;  /* 0x0000000409087825 */ /* 0x000fc800078e0212 */
[----:B------:R-:W-:-:S04]  /*5f30*/  IMAD R0, R0, R10, R49 ;  /* 0x0000000a00007224 */ /* 0x000fc800078e0231 */
[----:B------:R-:W-:-:S04]  /*5f40*/  IMAD R0, R0, UR38, R43 ;  /* 0x0000002600007c24 */ /* 0x000fc8000f8e022b */
[----:B------:R-:W-:Y:S01]  /*5f50*/  IMAD R3, R0, 0x3, RZ ;  /* 0x0000000300037824 */ /* 0x000fe200078e02ff */
[----:B--2---:R0:W-:Y:S01]  /*5f60*/  @!P1 ST.E desc[UR36][R8.64], R5 ;  /* 0x0000000508009985 */ /* 0x0041e2000c101924 */
[----:B------:R-:W-:Y:S05]  /*5f70*/  @!P1 BRA `(.L_x_90) ;  /* 0x00000000003c9947 */ /* 0x000fea0003800000 */
[----:B------:R-:W-:-:S13]  /*5f80*/  ISETP.NE.AND P1, PT, R49, R52, PT ;  /* 0x000000343100720c */ /* 0x000fda0003f25270 */
[----:B------:R-:W-:Y:S05]  /*5f90*/  @P1 BRA `(.L_x_91) ;  /* 0x00000000000c1947 */ /* 0x000fea0003800000 */
[----:B0-----:R-:W2:Y:S04]  /*5fa0*/  LD.E R5, desc[UR36][R40.64] ;  /* 0x0000002428057980 */ /* 0x001ea8000c101900 */
[----:B--2---:R3:W-:Y:S01]  /*5fb0*/  ST.E desc[UR36][R28.64], R5 ;  /* 0x000000051c007985 */ /* 0x0047e2000c101924 */
[----:B------:R-:W-:Y:S05]  /*5fc0*/  BRA `(.L_x_90) ;  /* 0x0000000000287947 */ /* 0x000fea0003800000 */
.L_x_91:
[----:B------:R-:W-:-:S13]  /*5fd0*/  ISETP.NE.AND P1, PT, R50, RZ, PT ;  /* 0x000000ff3200720c */ /* 0x000fda0003f25270 */
[----:B------:R-:W-:Y:S05]  /*5fe0*/  @P1 BRA `(.L_x_92) ;  /* 0x00000000000c1947 */ /* 0x000fea0003800000 */
[----:B0-----:R-:W2:Y:S04]  /*5ff0*/  LD.E R5, desc[UR36][R38.64] ;  /* 0x0000002426057980 */ /* 0x001ea8000c101900 */
[----:B--2---:R1:W-:Y:S01]  /*6000*/  ST.E desc[UR36][R36.64], R5 ;  /* 0x0000000524007985 */ /* 0x0043e2000c101924 */
[----:B------:R-:W-:Y:S05]  /*6010*/  BRA `(.L_x_90) ;  /* 0x0000000000147947 */ /* 0x000fea0003800000 */
.L_x_92:
[----:B------:R-:W-:-:S13]  /*6020*/  ISETP.NE.AND P1, PT, R50, R11, PT ;  /* 0x0000000b3200720c */ /* 0x000fda0003f25270 */
[----:B------:R-:W-:Y:S05]  /*6030*/  @P1 BRA `(.L_x_90) ;  /* 0x00000000000c1947 */ /* 0x000fea0003800000 */
[----:B0-----:R-:W-:-:S06]  /*6040*/  IMAD.WIDE R4, R3, 0x4, R18 ;  /* 0x0000000403047825 */ /* 0x001fcc00078e0212 */
[----:B------:R-:W2:Y:S04]  /*6050*/  LD.E R5, desc[UR36][R4.64] ;  /* 0x0000002404057980 */ /* 0x000ea8000c101900 */
[----:B--2---:R2:W-:Y:S02]  /*6060*/  ST.E desc[UR36][R28.64], R5 ;  /* 0x000000051c007985 */ /* 0x0045e4000c101924 */
.L_x_90:
[----:B------:R-:W-:Y:S05]  /*6070*/  BSYNC.RECONVERGENT B1 ;  /* 0x0000000000017941 */ /* 0x000fea0003800200 */
.L_x_89:
[----:B------:R-:W-:Y:S01]  /*6080*/  ISETP.NE.AND P1, PT, R49, RZ, PT ;  /* 0x000000ff3100720c */ /* 0x000fe20003f25270 */
[----:B------:R-:W-:-:S12]  /*6090*/  BSSY.RECONVERGENT B1, `(.L_x_93) ;  /* 0x0000014000017945 */ /* 0x000fd80003800200 */
[----:B------:R-:W-:Y:S05]  /*60a0*/  @!P1 BRA `(.L_x_94) ;  /* 0x0000000000409947 */ /* 0x000fea0003800000 */
[----:B------:R-:W-:-:S13]  /*60b0*/  ISETP.NE.AND P2, PT, R49, R52, PT ;  /* 0x000000343100720c */ /* 0x000fda0003f45270 */
[----:B------:R-:W-:Y:S05]  /*60c0*/  @!P2 BRA `(.L_x_95) ;  /* 0x00000000002ca947 */ /* 0x000fea0003800000 */
[----:B------:R-:W-:-:S13]  /*60d0*/  ISETP.NE.AND P2, PT, R50, RZ, PT ;  /* 0x000000ff3200720c */ /* 0x000fda0003f45270 */
[----:B------:R-:W-:Y:S05]  /*60e0*/  @!P2 BRA `(.L_x_96) ;  /* 0x000000000018a947 */ /* 0x000fea0003800000 */
[----:B------:R-:W-:-:S13]  /*60f0*/  ISETP.NE.AND P2, PT, R50, R11, PT ;  /* 0x0000000b3200720c */ /* 0x000fda0003f45270 */
[----:B------:R-:W-:Y:S05]  /*6100*/  @P2 BRA `(.L_x_97) ;  /* 0x0000000000302947 */ /* 0x000fea0003800000 */
[----:B0123--:R-:W-:-:S06]  /*6110*/  IMAD.WIDE R4, R3, 0x4, R18 ;  /* 0x0000000403047825 */ /* 0x00ffcc00078e0212 */
[----:B------:R-:W2:Y:S04]  /*6120*/  LD.E R5, desc[UR36][R4.64+0x4] ;  /* 0x0000042404057980 */ /* 0x000ea8000c101900 */
[----:B--2---:R4:W-:Y:S01]  /*6130*/  ST.E desc[UR36][R28.64+0x4], R5 ;  /* 0x000004051c007985 */ /* 0x0049e2000c101924 */
[----:B------:R-:W-:Y:S05]  /*6140*/  BRA `(.L_x_97) ;  /* 0x0000000000207947 */ /* 0x000fea0003800000 */
.L_x_96:
[----:B0123--:R-:W2:Y:S04]  /*6150*/  LD.E R5, desc[UR36][R38.64+0x4] ;  /* 0x0000042426057980 */ /* 0x00fea8000c101900 */
[----:B--2---:R0:W-:Y:S01]  /*6160*/  ST.E desc[UR36][R36.64+0x4], R5 ;  /* 0x0000040524007985 */ /* 0x0041e2000c101924 */
[----:B------:R-:W-:Y:S05]  /*6170*/  BRA `(.L_x_97) ;  /* 0x0000000000147947 */ /* 0x000fea0003800000 */
.L_x_95:
[----:B0123--:R-:W2:Y:S04]  /*6180*/  LD.E R5, desc[UR36][R40.64+0x4] ;  /* 0x0000042428057980 */ /* 0x00fea8000c101900 */
[----:B--2---:R0:W-:Y:S01]  /*6190*/  ST.E desc[UR36][R28.64+0x4], R5 ;  /* 0x000004051c007985 */ /* 0x0041e2000c101924 */
[----:B------:R-:W-:Y:S05]  /*61a0*/  BRA `(.L_x_97) ;  /* 0x0000000000087947 */ /* 0x000fea0003800000 */
.L_x_94:
[----:B0123--:R-:W2:Y:S04]  /*61b0*/  LD.E R5, desc[UR36][R6.64+0x4] ;  /* 0x0000042406057980 */ /* 0x00fea8000c101900 */
[----:B--2---:R0:W-:Y:S02]  /*61c0*/  ST.E desc[UR36][R8.64+0x4], R5 ;  /* 0x0000040508007985 */ /* 0x0041e4000c101924 */
.L_x_97:
[----:B------:R-:W-:Y:S05]  /*61d0*/  BSYNC.RECONVERGENT B1 ;  /* 0x0000000000017941 */ /* 0x000fea0003800200 */
.L_x_93:
[----:B------:R-:W-:Y:S05]  /*61e0*/  @!P1 BRA `(.L_x_98) ;  /* 0x0000000000409947 */ /* 0x000fea0003800000 */
[----:B------:R-:W-:-:S13]  /*61f0*/  ISETP.NE.AND P1, PT, R49, R52, PT ;  /* 0x000000343100720c */ /* 0x000fda0003f25270 */
[----:B------:R-:W-:Y:S05]  /*6200*/  @!P1 BRA `(.L_x_99) ;  /* 0x00000000002c9947 */ /* 0x000fea0003800000 */
[----:B------:R-:W-:-:S13]  /*6210*/  ISETP.NE.AND P1, PT, R50, RZ, PT ;  /* 0x000000ff3200720c */ /* 0x000fda0003f25270 */
[----:B------:R-:W-:Y:S05]  /*6220*/  @!P1 BRA `(.L_x_100) ;  /* 0x0000000000189947 */ /* 0x000fea0003800000 */
[----:B------:R-:W-:-:S13]  /*6230*/  ISETP.NE.AND P1, PT, R50, R11, PT ;  /* 0x0000000b3200720c */ /* 0x000fda0003f25270 */
[----:B------:R-:W-:Y:S05]  /*6240*/  @P1 BRA `(.L_x_88) ;  /* 0x0000000000301947 */ /* 0x000fea0003800000 */
[----:B01234-:R-:W-:-:S06]  /*6250*/  IMAD.WIDE R4, R3, 0x4, R18 ;  /* 0x0000000403047825 */ /* 0x01ffcc00078e0212 */
[----:B------:R-:W2:Y:S04]  /*6260*/  LD.E R5, desc[UR36][R4.64+0x8] ;  /* 0x0000082404057980 */ /* 0x000ea8000c101900 */
[----:B--2---:R0:W-:Y:S01]  /*6270*/  ST.E desc[UR36][R28.64+0x8], R5 ;  /* 0x000008051c007985 */ /* 0x0041e2000c101924 */
[----:B------:R-:W-:Y:S05]  /*6280*/  BRA `(.L_x_88) ;  /* 0x0000000000207947 */ /* 0x000fea0003800000 */
.L_x_100:
[----:B------:R-:W5:Y:S04]  /*6290*/  LD.E R3, desc[UR36][R38.64+0x8] ;  /* 0x0000082426037980 */ /* 0x000f68000c101900 */
[----:B-----5:R0:W-:Y:S01]  /*62a0*/  ST.E desc[UR36][R36.64+0x8], R3 ;  /* 0x0000080324007985 */ /* 0x0201e2000c101924 */
[----:B------:R-:W-:Y:S05]  /*62b0*/  BRA `(.L_x_88) ;  /* 0x0000000000147947 */ /* 0x000fea0003800000 */
.L_x_99:
[----:B------:R-:W5:Y:S04]  /*62c0*/  LD.E R3, desc[UR36][R40.64+0x8] ;  /* 0x0000082428037980 */ /* 0x000f68000c101900 */
[----:B-----5:R0:W-:Y:S01]  /*62d0*/  ST.E desc[UR36][R28.64+0x8], R3 ;  /* 0x000008031c007985 */ /* 0x0201e2000c101924 */
[----:B------:R-:W-:Y:S05]  /*62e0*/  BRA `(.L_x_88) ;  /* 0x0000000000087947 */ /* 0x000fea0003800000 */
.L_x_98:
[----:B------:R-:W5:Y:S04]  /*62f0*/  LD.E R7, desc[UR36][R6.64+0x8] ;  /* 0x0000082406077980 */ /* 0x000f68000c101900 */
[----:B-----5:R0:W-:Y:S02]  /*6300*/  ST.E desc[UR36][R8.64+0x8], R7 ;  /* 0x0000080708007985 */ /* 0x0201e4000c101924 */
.L_x_88:
[----:B------:R-:W-:Y:S05]  /*6310*/  BSYNC.RECONVERGENT B0 ;  /* 0x0000000000007941 */ /* 0x000fea0003800200 */
.L_x_87:
[----:B------:R-:W-:Y:S01]  /*6320*/  MOV R32, 0x0 ;  /* 0x0000000000207802 */ /* 0x000fe20000000f00 */
[----:B------:R-:W-:Y:S01]  /*6330*/  BSSY.RECONVERGENT B0, `(.L_x_101) ;  /* 0x000000d000007945 */ /* 0x000fe20003800200 */
[----:B------:R-:W-:Y:S02]  /*6340*/  ISETP.LT.AND P0, PT, R49, R10, !P0 ;  /* 0x0000000a3100720c */ /* 0x000fe40004701270 */
[----:B0-----:R0:W0:Y:S02]  /*6350*/  LDC.64 R6, c[0x4][R32] ;  /* 0x0100000020067b82 */ /* 0x0010240000000a00 */
[----:B------:R-:W-:-:S04]  /*6360*/  ISETP.LT.AND P1, PT, R43, UR38, P0 ;  /* 0x000000262b007c0c */ /* 0x000fc80008721270 */
[----:B------:R-:W-:-:S09]  /*6370*/  P2R R42, PR, RZ, 0x2 ;  /* 0x00000002ff2a7803 */ /* 0x000fd20000000000 */
[----:B------:R-:W-:Y:S05]  /*6380*/  @!P1 BRA `(.L_x_102) ;  /* 0x00000000001c9947 */ /* 0x000fea0003800000 */
[----:B------:R-:W5:Y:S01]  /*6390*/  LD.E R3, desc[UR36][R28.64] ;  /* 0x000000241c037980 */ /* 0x000f62000c101900 */
[----:B-1234-:R-:W-:-:S05]  /*63a0*/  IMAD.WIDE R4, R45, 0x4, R16 ;  /* 0x000000042d047825 */ /* 0x01efca00078e0210 */
[----:B-----5:R1:W-:Y:S04]  /*63b0*/  ST.E desc[UR36][R4.64], R3 ;  /* 0x0000000304007985 */ /* 0x0203e8000c101924 */
[----:B------:R-:W2:Y:S04]  /*63c0*/  LD.E R9, desc[UR36][R28.64+0x4] ;  /* 0x000004241c097980 */ /* 0x000ea8000c101900 */
[----:B--2---:R1:W-:Y:S04]  /*63d0*/  ST.E desc[UR36][R4.64+0x4], R9 ;  /* 0x0000040904007985 */ /* 0x0043e8000c101924 */
[----:B------:R-:W2:Y:S04]  /*63e0*/  LD.E R11, desc[UR36][R28.64+0x8] ;  /* 0x000008241c0b7980 */ /* 0x000ea8000c101900 */
[----:B--2---:R1:W-:Y:S02]  /*63f0*/  ST.E desc[UR36][R4.64+0x8], R11 ;  /* 0x0000080b04007985 */ /* 0x0043e4000c101924 */
.L_x_102:
[----:B------:R-:W-:Y:S05]  /*6400*/  BSYNC.RECONVERGENT B0 ;  /* 0x0000000000007941 */ /* 0x000fea0003800200 */
.L_x_101:
[----:B------:R-:W-:Y:S01]  /*6410*/  BAR.SYNC.DEFER_BLOCKING 0x0 ;  /* 0x0000000000007b1d */ /* 0x000fe20000010000 */
[----:B------:R-:W-:-:S06]  /*6420*/  UIMAD.WIDE UR38, UR38, 0x4, URZ ;  /* 0x00000004262678a5 */ /* 0x000fcc000f8e02ff */
[----:B-1----:R-:W-:Y:S01]  /*6430*/  IMAD.U32 R9, RZ, RZ, UR39 ;  /* 0x00000027ff097e24 */ /* 0x002fe2000f8e00ff */
[----:B------:R-:W-:Y:S01]  /*6440*/  MOV R4, UR38 ;  /* 0x0000002600047c02 */ /* 0x000fe20008000f00 */
[----:B--234-:R-:W-:Y:S01]  /*6450*/  IMAD.U32 R5, RZ, RZ, UR39 ;  /* 0x00000027ff057e24 */ /* 0x01cfe2000f8e00ff */
[----:B------:R-:W-:Y:S02]  /*6460*/  MOV R8, UR38 ;  /* 0x0000002600087c02 */ /* 0x000fe40008000f00 */
[----:B------:R-:W-:-:S07]  /*6470*/  MOV R5, R9 ;  /* 0x0000000900057202 */ /* 0x000fce0000000f00 */
[----:B------:R-:W-:-:S07]  /*6480*/  LEPC R20, `(.L_x_103) ;  /* 0x000000001014794e */ /* 0x000fce0000000000 */
[----:B0-----:R-:W-:Y:S05]  /*6490*/  CALL.ABS.NOINC R6 ;  /* 0x0000000006007343 */ /* 0x001fea0003c00000 */
.L_x_103:
[----:B------:R0:W1:Y:S01]  /*64a0*/  LDC.64 R6, c[0x4][R32] ;  /* 0x0100000020067b82 */ /* 0x0000620000000a00 */
[----:B------:R-:W-:Y:S01]  /*64b0*/  IMAD.U32 R8, RZ, RZ, UR38 ;  /* 0x00000026ff087e24 */ /* 0x000fe2000f8e00ff */
[----:B------:R-:W-:Y:S01]  /*64c0*/  MOV R11, UR39 ;  /* 0x00000027000b7c02 */ /* 0x000fe20008000f00 */
[----:B------:R-:W-:Y:S01]  /*64d0*/  IMAD.MOV.U32 R30, RZ, RZ, R4 ;  /* 0x000000ffff1e7224 */ /* 0x000fe200078e0004 */
[----:B------:R-:W-:Y:S01]  /*64e0*/  MOV R31, R5 ;  /* 0x00000005001f7202 */ /* 0x000fe20000000f00 */
[----:B------:R-:W-:Y:S01]  /*64f0*/  IMAD.U32 R10, RZ, RZ, UR38 ;  /* 0x00000026ff0a7e24 */ /* 0x000fe2000f8e00ff */
[----:B------:R-:W-:Y:S01]  /*6500*/  MOV R9, UR39 ;  /* 0x0000002700097c02 */ /* 0x000fe20008000f00 */
[----:B------:R-:W-:Y:S01]  /*6510*/  IMAD.MOV.U32 R4, RZ, RZ, R8 ;  /* 0x000000ffff047224 */ /* 0x000fe200078e0008 */
[----:B0-----:R-:W-:-:S07]  /*6520*/  MOV R5, R11 ;  /* 0x0000000b00057202 */ /* 0x001fce0000000f00 */
[----:B------:R-:W-:-:S07]  /*6530*/  LEPC R20, `(.L_x_104) ;  /* 0x000000001014794e */ /* 0x000fce0000000000 */
[----:B-1----:R-:W-:Y:S05]  /*6540*/  CALL.ABS.NOINC R6 ;  /* 0x0000000006007343 */ /* 0x002fea0003c00000 */
.L_x_104:
        /* <DEDUP_REMOVED lines=11> */
.L_x_105:
        /* <DEDUP_REMOVED lines=11> */
.L_x_106:
[----:B------:R-:W0:Y:S01]  /*66b0*/  LDCU.64 UR4, c[0x0][0x3a8] ;  /* 0x00007500ff0477ac */ /* 0x000e220008000a00 */
[----:B------:R-:W1:Y:S01]  /*66c0*/  LDC.64 R32, c[0x4][R32] ;  /* 0x0100000020207b82 */ /* 0x000e620000000a00 */
[----:B------:R-:W-:Y:S01]  /*66d0*/  IMAD.MOV.U32 R26, RZ, RZ, R4 ;  /* 0x000000ffff1a7224 */ /* 0x000fe200078e0004 */
[----:B------:R-:W2:Y:S01]  /*66e0*/  LDCU UR6, c[0x0][0x3b0] ;  /* 0x00007600ff0677ac */ /* 0x000ea20008000800 */
[----:B------:R-:W-:Y:S01]  /*66f0*/  IMAD.MOV.U32 R27, RZ, RZ, R5 ;  /* 0x000000ffff1b7224 */ /* 0x000fe200078e0005 */
[----:B0-----:R-:W-:-:S04]  /*6700*/  UIMAD UR4, UR5, UR4, URZ ;  /* 0x00000004050472a4 */ /* 0x001fc8000f8e02ff */
[----:B--2---:R-:W-:-:S04]  /*6710*/  UIMAD UR4, UR4, UR6, URZ ;  /* 0x00000006040472a4 */ /* 0x004fc8000f8e02ff */
[----:B------:R-:W-:-:S06]  /*6720*/  UIMAD.WIDE UR4, UR4, 0x4, URZ ;  /* 0x00000004040478a5 */ /* 0x000fcc000f8e02ff */
[----:B------:R-:W-:Y:S01]  /*6730*/  IMAD.U32 R6, RZ, RZ, UR4 ;  /* 0x00000004ff067e24 */ /* 0x000fe2000f8e00ff */
[----:B------:R-:W-:Y:S01]  /*6740*/  MOV R9, UR5 ;  /* 0x0000000500097c02 */ /* 0x000fe20008000f00 */
[----:B------:R-:W-:Y:S01]  /*6750*/  IMAD.U32 R8, RZ, RZ, UR4 ;  /* 0x00000004ff087e24 */ /* 0x000fe2000f8e00ff */
[----:B------:R-:W-:Y:S02]  /*6760*/  MOV R7, UR5 ;  /* 0x0000000500077c02 */ /* 0x000fe40008000f00 */
[----:B------:R-:W-:Y:S02]  /*6770*/  MOV R4, R6 ;  /* 0x0000000600047202 */ /* 0x000fe40000000f00 */
[----:B------:R-:W-:-:S07]  /*6780*/  MOV R5, R9 ;  /* 0x0000000900057202 */ /* 0x000fce0000000f00 */
[----:B------:R-:W-:-:S07]  /*6790*/  LEPC R20, `(.L_x_107) ;  /* 0x000000001014794e */ /* 0x000fce0000000000 */
[----:B-1----:R-:W-:Y:S05]  /*67a0*/  CALL.ABS.NOINC R32 ;  /* 0x0000000020007343 */ /* 0x002fea0003c00000 */
.L_x_107:
[----:B------:R-:W-:Y:S01]  /*67b0*/  ISETP.NE.AND P6, PT, R42, RZ, PT ;  /* 0x000000ff2a00720c */ /* 0x000fe20003fc5270 */
[----:B------:R-:W-:Y:S01]  /*67c0*/  IMAD.WIDE R6, R45, 0x4, R16 ;  /* 0x000000042d067825 */ /* 0x000fe200078e0210 */
[----:B------:R-:W-:-:S03]  /*67d0*/  MOV R33, R5 ;  /* 0x0000000500217202 */ /* 0x000fc60000000f00 */
[----:B------:R-:W-:-:S08]  /*67e0*/  IMAD.MOV.U32 R32, RZ, RZ, R4 ;  /* 0x000000ffff207224 */ /* 0x000fd000078e0004 */
[----:B------:R-:W-:Y:S05]  /*67f0*/  @!P6 BRA `(.L_x_108) ;  /* 0x0000001800cce947 */ /* 0x000fea0003800000 */
[----:B------:R-:W2:Y:S01]  /*6800*/  LD.E R3, desc[UR36][R6.64] ;  /* 0x0000002406037980 */ /* 0x000ea2000c101900 */
[----:B------:R-:W-:-:S05]  /*6810*/  IMAD.WIDE.U32 R8, R43, 0x4, R30 ;  /* 0x000000042b087825 */ /* 0x000fca00078e001e */
[----:B--2---:R-:W-:Y:S04]  /*6820*/  ST.E desc[UR36][R8.64], R3 ;  /* 0x0000000308007985 */ /* 0x004fe8000c101924 */
[----:B------:R-:W2:Y:S01]  /*6830*/  LD.E R5, desc[UR36][R6.64+0x4] ;  /* 0x0000042406057980 */ /* 0x000ea2000c101900 */
[----:B------:R-:W-:-:S05]  /*6840*/  IMAD.WIDE.U32 R10, R43, 0x4, R22 ;  /* 0x000000042b0a7825 */ /* 0x000fca00078e0016 */
[----:B--2---:R0:W-:Y:S04]  /*6850*/  ST.E desc[UR36][R10.64], R5 ;  /* 0x000000050a007985 */ /* 0x0041e8000c101924 */
[----:B------:R-:W2:Y:S01]  /*6860*/  LD.E R53, desc[UR36][R6.64+0x8] ;  /* 0x0000082406357980 */ /* 0x000ea2000c101900 */
[----:B------:R-:W-:Y:S01]  /*6870*/  IMAD.WIDE.U32 R46, R43, 0x4, R24 ;  /* 0x000000042b2e7825 */ /* 0x000fe200078e0018 */
[----:B------:R-:W1:Y:S04]  /*6880*/  LDC.64 R12, c[0x0][0x388] ;  /* 0x0000e200ff0c7b82 */ /* 0x000e680000000a00 */
[----:B--2---:R2:W-:Y:S04]  /*6890*/  ST.E desc[UR36][R46.64], R53 ;  /* 0x000000352e007985 */ /* 0x0045e8000c101924 */
[----:B------:R-:W3:Y:S04]  /*68a0*/  LD.E R4, desc[UR36][R8.64] ;  /* 0x0000002408047980 */ /* 0x000ee8000c101900 */
[----:B------:R-:W0:Y:S04]  /*68b0*/  LD.E R0, desc[UR36][R10.64] ;  /* 0x000000240a007980 */ /* 0x000e28000c101900 */
[----:B-1----:R-:W4:Y:S04]  /*68c0*/  LDG.E R48, desc[UR36][R12.64] ;  /* 0x000000240c307981 */ /* 0x002f28000c1e1900 */
[----:B------:R-:W5:Y:S04]  /*68d0*/  LDG.E R20, desc[UR36][R12.64+0x4] ;  /* 0x000004240c147981 */ /* 0x000f68000c1e1900 */
[----:B------:R1:W2:Y:S01]  /*68e0*/  LDG.E R61, desc[UR36][R12.64+0xc] ;  /* 0x00000c240c3d7981 */ /* 0x0002a2000c1e1900 */
[----:B------:R-:W-:Y:S01]  /*68f0*/  IMAD.MOV.U32 R54, RZ, RZ, 0x1 ;  /* 0x00000001ff367424 */ /* 0x000fe200078e00ff */
[----:B------:R-:W-:Y:S01]  /*6900*/  F2F.F64.F32 R14, R53 ;  /* 0x00000035000e7310 */ /* 0x000fe20000201800 */
[----:B------:R-:W-:Y:S01]  /*6910*/  BSSY.RECONVERGENT B0, `(.L_x_109) ;  /* 0x0000020000007945 */ /* 0x000fe20003800200 */
[----:B---3--:R-:W-:-:S06]  /*6920*/  FMUL R58, R4, R4 ;  /* 0x00000004043a7220 */ /* 0x008fcc0000400000 */
[----:B------:R-:W3:Y:S08]  /*6930*/  F2F.F64.F32 R58, R58 ;  /* 0x0000003a003a7310 */ /* 0x000ef00000201800 */
[----:B---3--:R-:W3:Y:S08]  /*6940*/  MUFU.RCP64H R55, R59 ;  /* 0x0000003b00377308 */ /* 0x008ef00000001800 */
[----:B0-----:R-:W1:Y:S01]  /*6950*/  F2F.F64.F32 R4, R0 ;  /* 0x0000000000047310 */ /* 0x001e620000201800 */
[----:B------:R-:W-:-:S04]  /*6960*/  FMUL R3, R0, R0 ;  /* 0x0000000000037220 */ /* 0x000fc80000400000 */
[----:B----4-:R-:W-:Y:S01]  /*6970*/  FMUL R3, R3, R48 ;  /* 0x0000003003037220 */ /* 0x010fe20000400000 */
[----:B---3--:R-:W-:Y:S02]  /*6980*/  DFMA R56, -R58, R54, 1 ;  /* 0x3ff000003a38742b */ /* 0x008fe40000000136 */
[----:B-----5:R-:W-:Y:S01]  /*6990*/  F2F.F64.F32 R20, R20 ;  /* 0x0000001400147310 */ /* 0x020fe20000201800 */
[----:B------:R-:W-:Y:S01]  /*69a0*/  FMUL R48, R53, R53 ;  /* 0x0000003535307220 */ /* 0x000fe20000400000 */
[----:B-1----:R-:W-:-:S04]  /*69b0*/  DADD R12, R4, R4 ;  /* 0x00000000040c7229 */ /* 0x002fc80000000004 */
[----:B------:R-:W-:Y:S02]  /*69c0*/  DFMA R56, R56, R56, R56 ;  /* 0x000000383838722b */ /* 0x000fe40000000038 */
[----:B------:R-:W0:Y:S01]  /*69d0*/  F2F.F64.F32 R4, R3 ;  /* 0x0000000300047310 */ /* 0x000e220000201800 */
[----:B--2---:R-:W-:Y:S01]  /*69e0*/  FMUL R48, R48, R61 ;  /* 0x0000003d30307220 */ /* 0x004fe20000400000 */
[----:B------:R-:W-:-:S04]  /*69f0*/  DMUL R12, R12, R14 ;  /* 0x0000000e0c0c7228 */ /* 0x000fc80000000000 */
[----:B------:R-:W-:Y:S02]  /*6a00*/  DFMA R56, R54, R56, R54 ;  /* 0x000000383638722b */ /* 0x000fe40000000036 */
[----:B------:R-:W1:Y:S02]  /*6a10*/  F2F.F64.F32 R14, R48 ;  /* 0x00000030000e7310 */ /* 0x000e640000201800 */
[----:B0-----:R-:W-:-:S04]  /*6a20*/  DFMA R4, R12, R20, R4 ;  /* 0x000000140c04722b */ /* 0x001fc80000000004 */
[----:B------:R-:W-:-:S04]  /*6a30*/  DFMA R12, -R58, R56, 1 ;  /* 0x3ff000003a0c742b */ /* 0x000fc80000000138 */
[----:B-1----:R-:W-:-:S04]  /*6a40*/  DADD R62, R4, R14 ;  /* 0x00000000043e7229 */ /* 0x002fc8000000000e */
        /* <DEDUP_REMOVED lines=12> */
.L_x_110:
[----:B------:R-:W-:Y:S05]  /*6b10*/  BSYNC.RECONVERGENT B0 ;  /* 0x0000000000007941 */ /* 0x000fea0003800200 */
.L_x_109:
        /* <DEDUP_REMOVED lines=24> */
.L_x_112:
[----:B------:R-:W-:Y:S05]  /*6ca0*/  BSYNC.RECONVERGENT B0 ;  /* 0x0000000000007941 */ /* 0x000fea0003800200 */
.L_x_111:
[----:B------:R-:W0:Y:S01]  /*6cb0*/  F2F.F32.F64 R13, R12 ;  /* 0x0000000c000d7310 */ /* 0x000e220000301000 */
[----:B------:R-:W-:-:S05]  /*6cc0*/  IMAD.WIDE.U32 R14, R43, 0x4, R26 ;  /* 0x000000042b0e7825 */ /* 0x000fca00078e001a */
[----:B0-----:R0:W-:Y:S04]  /*6cd0*/  ST.E desc[UR36][R14.64], R13 ;  /* 0x0000000d0e007985 */ /* 0x0011e8000c101924 */
[----:B------:R-:W2:Y:S01]  /*6ce0*/  LD.E R4, desc[UR36][R8.64] ;  /* 0x0000002408047980 */ /* 0x000ea2000c101900 */
[----:B------:R-:W1:Y:S02]  /*6cf0*/  MUFU.RCP R0, R13 ;  /* 0x0000000d00007308 */ /* 0x000e640000001000 */
[----:B-1----:R-:W-:-:S04]  /*6d00*/  FFMA R3, -R13, R0, 1 ;  /* 0x3f8000000d037423 */ /* 0x002fc80000000100 */
[----:B------:R-:W-:Y:S02]  /*6d10*/  FFMA R3, R0, R3, R0 ;  /* 0x0000000300037223 */ /* 0x000fe40000000000 */
[----:B--2---:R-:W1:Y:S02]  /*6d20*/  FCHK P0, R4, R13 ;  /* 0x0000000d04007302 */ /* 0x004e640000000000 */
[----:B------:R-:W-:-:S04]  /*6d30*/  FFMA R0, R4, R3, RZ ;  /* 0x0000000304007223 */ /* 0x000fc800000000ff */
[----:B------:R-:W-:-:S04]  /*6d40*/  FFMA R5, -R13, R0, R4 ;  /* 0x000000000d057223 */ /* 0x000fc80000000104 */
[----:B------:R-:W-:Y:S01]  /*6d50*/  FFMA R5, R3, R5, R0 ;  /* 0x0000000503057223 */ /* 0x000fe20000000000 */
[----:B01----:R-:W-:Y:S06]  /*6d60*/  @!P0 BRA `(.L_x_113) ;  /* 0x00000000000c8947 */ /* 0x003fec0003800000 */
[----:B------:R-:W-:Y:S01]  /*6d70*/  IMAD.MOV.U32 R5, RZ, RZ, R13 ;  /* 0x000000ffff057224 */ /* 0x000fe200078e000d */
[----:B------:R-:W-:-:S07]  /*6d80*/  MOV R12, 0x6da0 ;  /* 0x00006da0000c7802 */ /* 0x000fce0000000f00 */
[----:B------:R-:W-:Y:S05]  /*6d90*/  CALL.REL.NOINC `($__internal_3_$__cuda_sm3x_div_rn_noftz_f32_slowpath) ;  /* 0x0000002c00d07944 */ /* 0x000fea0003c00000 */
.L_x_113:
[----:B------:R-:W-:Y:S05]  /*6da0*/  WARPSYNC.ALL ;  /* 0x0000000000007948 */ /* 0x000fea0003800000 */
[----:B------:R0:W-:Y:S01]  /*6db0*/  ST.E desc[UR36][R8.64], R5 ;  /* 0x0000000508007985 */ /* 0x0001e2000c101924 */
[----:B------:R-:W1:Y:S01]  /*6dc0*/  LDCU UR4, c[0x0][0x3b0] ;  /* 0x00007600ff0477ac */ /* 0x000e620008000800 */
[----:B------:R-:W-:Y:S01]  /*6dd0*/  IMAD.WIDE R58, R35, 0x4, R32 ;  /* 0x00000004233a7825 */ /* 0x000fe200078e0220 */
[----:B------:R-:W2:Y:S08]  /*6de0*/  LDC.64 R62, c[0x0][0x398] ;  /* 0x0000e600ff3e7b82 */ /* 0x000eb00000000a00 */
[----:B------:R-:W-:Y:S01]  /*6df0*/  BAR.SYNC.DEFER_BLOCKING 0x0 ;  /* 0x0000000000007b1d */ /* 0x000fe20000010000 */
[----:B------:R-:W-:Y:S01]  /*6e00*/  HFMA2 R0, -RZ, RZ, 0, 0 ;  /* 0x00000000ff007431 */ /* 0x000fe200000001ff */
[----:B------:R-:W-:Y:S01]  /*6e10*/  MOV R3, RZ ;  /* 0x000000ff00037202 */ /* 0x000fe20000000f00 */
[----:B------:R-:W-:-:S03]  /*6e20*/  IMAD.MOV.U32 R48, RZ, RZ, RZ ;  /* 0x000000ffff307224 */ /* 0x000fc600078e00ff */
[----:B------:R-:W-:Y:S02]  /*6e30*/  BSSY.RECONVERGENT B2, `(.L_x_114) ;  /* 0x0000044000027945 */ /* 0x000fe40003800200 */
[----:B------:R-:W3:Y:S01]  /*6e40*/  LDC.64 R60, c[0x0][0x3a0] ;  /* 0x0000e800ff3c7b82 */ /* 0x000ee20000000a00 */
[----:B-1----:R-:W-:-:S06]  /*6e50*/  UIADD3 UR4, UPT, UPT, UR4, -0x1, URZ ;  /* 0xffffffff04047890 */ /* 0x002fcc000fffe0ff */
[C---:B------:R-:W-:Y:S01]  /*6e60*/  ISETP.GE.U32.AND P0, PT, R43.reuse, UR4, PT ;  /* 0x000000042b007c0c */ /* 0x040fe2000bf06070 */
[C---:B--2---:R-:W-:Y:S01]  /*6e70*/  IMAD.WIDE.U32 R62, R43.reuse, 0x4, R62 ;  /* 0x000000042b3e7825 */ /* 0x044fe200078e003e */
[----:B------:R0:W-:Y:S03]  /*6e80*/  ST.E desc[UR36][R58.64], RZ ;  /* 0x000000ff3a007985 */ /* 0x0001e6000c101924 */
[----:B---3--:R-:W-:-:S08]  /*6e90*/  IMAD.WIDE.U32 R60, R43, 0x4, R60 ;  /* 0x000000042b3c7825 */ /* 0x008fd000078e003c */
[----:B0-----:R-:W-:Y:S05]  /*6ea0*/  @P0 BRA `(.L_x_115) ;  /* 0x0000000000f00947 */ /* 0x001fea0003800000 */
[----:B------:R-:W2:Y:S04]  /*6eb0*/  LDG.E R5, desc[UR36][R62.64] ;  /* 0x000000243e057981 */ /* 0x000ea8000c1e1900 */
[----:B------:R-:W3:Y:S04]  /*6ec0*/  LDG.E R4, desc[UR36][R62.64+0x4] ;  /* 0x000004243e047981 */ /* 0x000ee8000c1e1900 */
[----:B------:R-:W4:Y:S04]  /*6ed0*/  LDG.E R3, desc[UR36][R60.64+0x4] ;  /* 0x000004243c037981 */ /* 0x000f28000c1e1900 */
[----:B------:R-:W4:Y:S01]  /*6ee0*/  LDG.E R48, desc[UR36][R60.64] ;  /* 0x000000243c307981 */ /* 0x000f22000c1e1900 */
[----:B------:R-:W-:Y:S01]  /*6ef0*/  BSSY.RECONVERGENT B3, `(.L_x_116) ;  /* 0x000000d000037945 */ /* 0x000fe20003800200 */
[----:B--2---:R-:W0:Y:S08]  /*6f00*/  MUFU.RCP R0, R5 ;  /* 0x0000000500007308 */ /* 0x004e300000001000 */
[----:B---3--:R-:W1:Y:S01]  /*6f10*/  FCHK P0, R4, R5 ;  /* 0x0000000504007302 */ /* 0x008e620000000000 */
[----:B0-----:R-:W-:-:S04]  /*6f20*/  FFMA R13, -R5, R0, 1 ;  /* 0x3f800000050d7423 */ /* 0x001fc80000000100 */
[----:B------:R-:W-:Y:S01]  /*6f30*/  FFMA R13, R0, R13, R0 ;  /* 0x0000000d000d7223 */ /* 0x000fe20000000000 */
[----:B----4-:R-:W-:-:S03]  /*6f40*/  FADD R0, R3, -R48 ;  /* 0x8000003003007221 */ /* 0x010fc60000000000 */
[----:B------:R-:W-:-:S04]  /*6f50*/  FFMA R12, R4, R13, RZ ;  /* 0x0000000d040c7223 */ /* 0x000fc800000000ff */
[----:B------:R-:W-:-:S04]  /*6f60*/  FFMA R14, -R5, R12, R4 ;  /* 0x0000000c050e7223 */ /* 0x000fc80000000104 */
[----:B------:R-:W-:Y:S01]  /*6f70*/  FFMA R13, R13, R14, R12 ;  /* 0x0000000e0d0d7223 */ /* 0x000fe2000000000c */
[----:B-1----:R-:W-:Y:S06]  /*6f80*/  @!P0 BRA `(.L_x_117) ;  /* 0x00000000000c8947 */ /* 0x002fec0003800000 */
[----:B------:R-:W-:-:S07]  /*6f90*/  MOV R12, 0x6fb0 ;  /* 0x00006fb0000c7802 */ /* 0x000fce0000000f00 */
[----:B------:R-:W-:Y:S05]  /*6fa0*/  CALL.REL.NOINC `($__internal_3_$__cuda_sm3x_div_rn_noftz_f32_slowpath) ;  /* 0x0000002c004c7944 */ /* 0x000fea0003c00000 */
[----:B------:R-:W-:-:S07]  /*6fb0*/  IMAD.MOV.U32 R13, RZ, RZ, R5 ;  /* 0x000000ffff0d7224 */ /* 0x000fce00078e0005 */
.L_x_117:
[----:B------:R-:W-:Y:S05]  /*6fc0*/  BSYNC.RECONVERGENT B3 ;  /* 0x0000000000037941 */ /* 0x000fea0003800200 */
.L_x_116:
[----:B------:R-:W2:Y:S04]  /*6fd0*/  LD.E R53, desc[UR36][R8.64] ;  /* 0x0000002408357980 */ /* 0x000ea8000c101900 */
[----:B------:R-:W3:Y:S04]  /*6fe0*/  LD.E R5, desc[UR36][R10.64] ;  /* 0x000000240a057980 */ /* 0x000ee8000c101900 */
[----:B------:R-:W3:Y:S01]  /*6ff0*/  LD.E R12, desc[UR36][R10.64+0x4] ;  /* 0x000004240a0c7980 */ /* 0x000ee2000c101900 */
[----:B------:R-:W-:Y:S01]  /*7000*/  FADD R3, -R3, R48 ;  /* 0x0000003003037221 */ /* 0x000fe20000000100 */
[----:B------:R-:W-:Y:S04]  /*7010*/  BSSY.RECONVERGENT B3, `(.L_x_118) ;  /* 0x0000011000037945 */ /* 0x000fe80003800200 */
[----:B------:R-:W-:-:S05]  /*7020*/  FMNMX R4, RZ, R3, !PT ;  /* 0x00000003ff047209 */ /* 0x000fca0007800000 */
[----:B------:R-:W-:Y:S01]  /*7030*/  FMUL R48, R4, R13 ;  /* 0x0000000d04307220 */ /* 0x000fe20000400000 */
[----:B--2---:R-:W0:Y:S01]  /*7040*/  MUFU.RCP R14, R53 ;  /* 0x00000035000e7308 */ /* 0x004e220000001000 */
[----:B---3--:R-:W-:-:S04]  /*7050*/  FADD R5, R5, -R12 ;  /* 0x8000000c05057221 */ /* 0x008fc80000000000 */
[----:B------:R-:W-:-:S04]  /*7060*/  FMUL R4, R48, R5 ;  /* 0x0000000530047220 */ /* 0x000fc80000400000 */
[----:B------:R-:W1:Y:S01]  /*7070*/  FCHK P0, R4, R53 ;  /* 0x0000003504007302 */ /* 0x000e620000000000 */
[----:B0-----:R-:W-:-:S04]  /*7080*/  FFMA R3, -R53, R14, 1 ;  /* 0x3f80000035037423 */ /* 0x001fc8000000010e */
[----:B------:R-:W-:Y:S01]  /*7090*/  FFMA R5, R14, R3, R14 ;  /* 0x000000030e057223 */ /* 0x000fe2000000000e */
[----:B------:R-:W-:-:S03]  /*70a0*/  FFMA R3, |R0|, -R13, RZ ;  /* 0x8000000d00037223 */ /* 0x000fc600000002ff */
[----:B------:R-:W-:-:S04]  /*70b0*/  FFMA R12, R4, R5, RZ ;  /* 0x00000005040c7223 */ /* 0x000fc800000000ff */
[----:B------:R-:W-:-:S04]  /*70c0*/  FFMA R14, -R53, R12, R4 ;  /* 0x0000000c350e7223 */ /* 0x000fc80000000104 */
[----:B------:R-:W-:Y:S01]  /*70d0*/  FFMA R5, R5, R14, R12 ;  /* 0x0000000e05057223 */ /* 0x000fe2000000000c */
[----:B-1----:R-:W-:Y:S06]  /*70e0*/  @!P0 BRA `(.L_x_119) ;  /* 0x00000000000c8947 */ /* 0x002fec0003800000 */
[----:B------:R-:W-:Y:S02]  /*70f0*/  MOV R5, R53 ;  /* 0x0000003500057202 */ /* 0x000fe40000000f00 */
[----:B------:R-:W-:-:S07]  /*7100*/  MOV R12, 0x7120 ;  /* 0x00007120000c7802 */ /* 0x000fce0000000f00 */
[----:B------:R-:W-:Y:S05]  /*7110*/  CALL.REL.NOINC `($__internal_3_$__cuda_sm3x_div_rn_noftz_f32_slowpath) ;  /* 0x0000002800f07944 */ /* 0x000fea0003c00000 */
.L_x_119:
[----:B------:R-:W-:Y:S05]  /*7120*/  BSYNC.RECONVERGENT B3 ;  /* 0x0000000000037941 */ /* 0x000fea0003800200 */
.L_x_118:
[----:B------:R-:W2:Y:S04]  /*7130*/  LD.E R0, desc[UR36][R46.64] ;  /* 0x000000242e007980 */ /* 0x000ea8000c101900 */
[----:B------:R-:W2:Y:S01]  /*7140*/  LD.E R13, desc[UR36][R46.64+0x4] ;  /* 0x000004242e0d7980 */ /* 0x000ea2000c101900 */
[----:B------:R-:W0:Y:S01]  /*7150*/  MUFU.RCP R4, R53 ;  /* 0x0000003500047308 */ /* 0x000e220000001000 */
[----:B------:R-:W-:Y:S01]  /*7160*/  BSSY.RECONVERGENT B3, `(.L_x_115) ;  /* 0x0000010000037945 */ /* 0x000fe20003800200 */
[----:B--2---:R-:W-:Y:S01]  /*7170*/  FADD R0, R0, -R13 ;  /* 0x8000000d00007221 */ /* 0x004fe20000000000 */
[----:B0-----:R-:W-:-:S03]  /*7180*/  FFMA R13, -R53, R4, 1 ;  /* 0x3f800000350d7423 */ /* 0x001fc60000000104 */
[----:B------:R-:W-:Y:S01]  /*7190*/  FMUL R12, R48, R0 ;  /* 0x00000000300c7220 */ /* 0x000fe20000400000 */
[----:B------:R-:W-:Y:S01]  /*71a0*/  FFMA R0, R4, R13, R4 ;  /* 0x0000000d04007223 */ /* 0x000fe20000000004 */
[----:B------:R-:W-:Y:S02]  /*71b0*/  IMAD.MOV.U32 R48, RZ, RZ, R5 ;  /* 0x000000ffff307224 */ /* 0x000fe400078e0005 */
[----:B------:R-:W0:Y:S01]  /*71c0*/  FCHK P0, R12, R53 ;  /* 0x000000350c007302 */ /* 0x000e220000000000 */
[----:B------:R-:W-:-:S04]  /*71d0*/  FFMA R4, R0, R12, RZ ;  /* 0x0000000c00047223 */ /* 0x000fc800000000ff */
[----:B------:R-:W-:-:S04]  /*71e0*/  FFMA R13, -R53, R4, R12 ;  /* 0x00000004350d7223 */ /* 0x000fc8000000010c */
[----:B------:R-:W-:Y:S01]  /*71f0*/  FFMA R0, R0, R13, R4 ;  /* 0x0000000d00007223 */ /* 0x000fe20000000004 */
[----:B0-----:R-:W-:Y:S06]  /*7200*/  @!P0 BRA `(.L_x_120) ;  /* 0x0000000000148947 */ /* 0x001fec0003800000 */
[----:B------:R-:W-:Y:S01]  /*7210*/  MOV R4, R12 ;  /* 0x0000000c00047202 */ /* 0x000fe20000000f00 */
[----:B------:R-:W-:Y:S01]  /*7220*/  IMAD.MOV.U32 R5, RZ, RZ, R53 ;  /* 0x000000ffff057224 */ /* 0x000fe200078e0035 */
[----:B------:R-:W-:-:S07]  /*7230*/  MOV R12, 0x7250 ;  /* 0x00007250000c7802 */ /* 0x000fce0000000f00 */
[----:B------:R-:W-:Y:S05]  /*7240*/  CALL.REL.NOINC `($__internal_3_$__cuda_sm3x_div_rn_noftz_f32_slowpath) ;  /* 0x0000002800a47944 */ /* 0x000fea0003c00000 */
[----:B------:R-:W-:-:S07]  /*7250*/  MOV R0, R5 ;  /* 0x0000000500007202 */ /* 0x000fce0000000f00 */
.L_x_120:
[----:B------:R-:W-:Y:S05]  /*7260*/  BSYNC.RECONVERGENT B3 ;  /* 0x0000000000037941 */ /* 0x000fea0003800200 */
.L_x_115:
[----:B------:R-:W-:Y:S05]  /*7270*/  BSYNC.RECONVERGENT B2 ;  /* 0x0000000000027941 */ /* 0x000fea0003800200 */
.L_x_114:
[----:B------:R-:W-:Y:S01]  /*7280*/  ISETP.NE.AND P0, PT, R43, RZ, PT ;  /* 0x000000ff2b00720c */ /* 0x000fe20003f05270 */
[----:B------:R-:W-:-:S12]  /*7290*/  BSSY.RECONVERGENT B2, `(.L_x_121) ;  /* 0x0000032000027945 */ /* 0x000fd80003800200 */
[----:B------:R-:W-:Y:S05]  /*72a0*/  @!P0 BRA `(.L_x_122) ;  /* 0x0000000000c08947 */ /* 0x000fea0003800000 */
[----:B------:R-:W0:Y:S01]  /*72b0*/  LDC.64 R12, c[0x0][0x3a0] ;  /* 0x0000e800ff0c7b82 */ /* 0x000e220000000a00 */
[----:B------:R-:W-:Y:S01]  /*72c0*/  VIADD R57, R43, 0xffffffff ;  /* 0xffffffff2b397836 */ /* 0x000fe20000000000 */
[----:B------:R-:W2:Y:S03]  /*72d0*/  LD.E R53, desc[UR36][R8.64] ;  /* 0x0000002408357980 */ /* 0x000ea6000c101900 */
[C---:B------:R-:W-:Y:S01]  /*72e0*/  IMAD.WIDE.U32 R14, R57.reuse, 0x4, R22 ;  /* 0x00000004390e7825 */ /* 0x040fe200078e0016 */
[----:B------:R-:W3:Y:S04]  /*72f0*/  LDG.E R60, desc[UR36][R60.64] ;  /* 0x000000243c3c7981 */ /* 0x000ee8000c1e1900 */
[----:B------:R-:W4:Y:S04]  /*7300*/  LD.E R10, desc[UR36][R10.64] ;  /* 0x000000240a0a7980 */ /* 0x000f28000c101900 */
[----:B------:R-:W4:Y:S01]  /*7310*/  LD.E R15, desc[UR36][R14.64] ;  /* 0x000000240e0f7980 */ /* 0x000f22000c101900 */
[----:B0-----:R-:W-:-:S06]  /*7320*/  IMAD.WIDE.U32 R12, R57, 0x4, R12 ;  /* 0x00000004390c7825 */ /* 0x001fcc00078e000c */
[----:B------:R-:W3:Y:S01]  /*7330*/  LDG.E R13, desc[UR36][R12.64] ;  /* 0x000000240c0d7981 */ /* 0x000ee2000c1e1900 */
[----:B------:R-:W-:Y:S01]  /*7340*/  BSSY.RECONVERGENT B3, `(.L_x_123) ;  /* 0x0000012000037945 */ /* 0x000fe20003800200 */
[----:B--2---:R-:W0:Y:S01]  /*7350*/  MUFU.RCP R20, R53 ;  /* 0x0000003500147308 */ /* 0x004e220000001000 */
[----:B----4-:R-:W-:Y:S01]  /*7360*/  FADD R5, R10, -R15 ;  /* 0x8000000f0a057221 */ /* 0x010fe20000000000 */
[----:B---3--:R-:W-:-:S05]  /*7370*/  FADD R0, R60, -R13 ;  /* 0x8000000d3c007221 */ /* 0x008fca0000000000 */
[----:B------:R-:W-:-:S05]  /*7380*/  FMNMX R48, RZ, R0, !PT ;  /* 0x00000000ff307209 */ /* 0x000fca0007800000 */
[----:B------:R-:W-:Y:S01]  /*7390*/  FMUL R4, R48, R5 ;  /* 0x0000000530047220 */ /* 0x000fe20000400000 */
[----:B0-----:R-:W-:-:S03]  /*73a0*/  FFMA R21, -R53, R20, 1 ;  /* 0x3f80000035157423 */ /* 0x001fc60000000114 */
[----:B------:R-:W0:Y:S01]  /*73b0*/  FCHK P0, R4, R53 ;  /* 0x0000003504007302 */ /* 0x000e220000000000 */
[----:B------:R-:W-:-:S04]  /*73c0*/  FFMA R21, R20, R21, R20 ;  /* 0x0000001514157223 */ /* 0x000fc80000000014 */
[----:B------:R-:W-:-:S04]  /*73d0*/  FFMA R12, R4, R21, RZ ;  /* 0x00000015040c7223 */ /* 0x000fc800000000ff */
[----:B------:R-:W-:Y:S01]  /*73e0*/  FFMA R5, -R53, R12, R4 ;  /* 0x0000000c35057223 */ /* 0x000fe20000000104 */
[----:B------:R-:W-:-:S03]  /*73f0*/  FADD R3, R3, |R0| ;  /* 0x4000000003037221 */ /* 0x000fc60000000000 */
[----:B------:R-:W-:Y:S01]  /*7400*/  FFMA R12, R21, R5, R12 ;  /* 0x00000005150c7223 */ /* 0x000fe2000000000c */
[----:B0-----:R-:W-:Y:S06]  /*7410*/  @!P0 BRA `(.L_x_124) ;  /* 0x0000000000108947 */ /* 0x001fec0003800000 */
[----:B------:R-:W-:Y:S02]  /*7420*/  MOV R5, R53 ;  /* 0x0000003500057202 */ /* 0x000fe40000000f00 */
[----:B------:R-:W-:-:S07]  /*7430*/  MOV R12, 0x7450 ;  /* 0x00007450000c7802 */ /* 0x000fce0000000f00 */
[----:B------:R-:W-:Y:S05]  /*7440*/  CALL.REL.NOINC `($__internal_3_$__cuda_sm3x_div_rn_noftz_f32_slowpath) ;  /* 0x0000002800247944 */ /* 0x000fea0003c00000 */
[----:B------:R-:W-:-:S07]  /*7450*/  IMAD.MOV.U32 R12, RZ, RZ, R5 ;  /* 0x000000ffff0c7224 */ /* 0x000fce00078e0005 */
.L_x_124:
[----:B------:R-:W-:Y:S05]  /*7460*/  BSYNC.RECONVERGENT B3 ;  /* 0x0000000000037941 */ /* 0x000fea0003800200 */
.L_x_123:
[----:B------:R-:W-:Y:S01]  /*7470*/  IMAD.WIDE.U32 R4, R57, 0x4, R24 ;  /* 0x0000000439047825 */ /* 0x000fe200078e0018 */
[----:B------:R-:W2:Y:S05]  /*7480*/  LD.E R46, desc[UR36][R46.64] ;  /* 0x000000242e2e7980 */ /* 0x000eaa000c101900 */
[----:B------:R-:W2:Y:S01]  /*7490*/  LD.E R5, desc[UR36][R4.64] ;  /* 0x0000002404057980 */ /* 0x000ea2000c101900 */
[----:B------:R-:W0:Y:S01]  /*74a0*/  MUFU.RCP R0, R53 ;  /* 0x0000003500007308 */ /* 0x000e220000001000 */
[----:B------:R-:W-:Y:S01]  /*74b0*/  BSSY.RECONVERGENT B3, `(.L_x_122) ;  /* 0x000000f000037945 */ /* 0x000fe20003800200 */
[----:B0-----:R-:W-:-:S04]  /*74c0*/  FFMA R13, -R53, R0, 1 ;  /* 0x3f800000350d7423 */ /* 0x001fc80000000100 */
[----:B------:R-:W-:Y:S01]  /*74d0*/  FFMA R0, R0, R13, R0 ;  /* 0x0000000d00007223 */ /* 0x000fe20000000000 */
[----:B--2---:R-:W-:-:S04]  /*74e0*/  FADD R11, R46, -R5 ;  /* 0x800000052e0b7221 */ /* 0x004fc80000000000 */
[----:B------:R-:W-:Y:S01]  /*74f0*/  FMUL R4, R48, R11 ;  /* 0x0000000b30047220 */ /* 0x000fe20000400000 */
[----:B------:R-:W-:-:S03]  /*7500*/  MOV R48, R12 ;  /* 0x0000000c00307202 */ /* 0x000fc60000000f00 */
[----:B------:R-:W0:Y:S01]  /*7510*/  FCHK P0, R4, R53 ;  /* 0x0000003504007302 */ /* 0x000e220000000000 */
[----:B------:R-:W-:-:S04]  /*7520*/  FFMA R10, R0, R4, RZ ;  /* 0x00000004000a7223 */ /* 0x000fc800000000ff */
[----:B------:R-:W-:-:S04]  /*7530*/  FFMA R11, -R53, R10, R4 ;  /* 0x0000000a350b7223 */ /* 0x000fc80000000104 */
[----:B------:R-:W-:Y:S01]  /*7540*/  FFMA R0, R0, R11, R10 ;  /* 0x0000000b00007223 */ /* 0x000fe2000000000a */
[----:B0-----:R-:W-:Y:S06]  /*7550*/  @!P0 BRA `(.L_x_125) ;  /* 0x0000000000108947 */ /* 0x001fec0003800000 */
[----:B------:R-:W-:Y:S01]  /*7560*/  IMAD.MOV.U32 R5, RZ, RZ, R53 ;  /* 0x000000ffff057224 */ /* 0x000fe200078e0035 */
[----:B------:R-:W-:-:S07]  /*7570*/  MOV R12, 0x7590 ;  /* 0x00007590000c7802 */ /* 0x000fce0000000f00 */
[----:B------:R-:W-:Y:S05]  /*7580*/  CALL.REL.NOINC `($__internal_3_$__cuda_sm3x_div_rn_noftz_f32_slowpath) ;  /* 0x0000002400d47944 */ /* 0x000fea0003c00000 */
[----:B------:R-:W-:-:S07]  /*7590*/  MOV R0, R5 ;  /* 0x0000000500007202 */ /* 0x000fce0000000f00 */
.L_x_125:
[----:B------:R-:W-:Y:S05]  /*75a0*/  BSYNC.RECONVERGENT B3 ;  /* 0x0000000000037941 */ /* 0x000fea0003800200 */
.L_x_122:
[----:B------:R-:W-:Y:S05]  /*75b0*/  BSYNC.RECONVERGENT B2 ;  /* 0x0000000000027941 */ /* 0x000fea0003800200 */
.L_x_121:
[----:B------:R-:W-:Y:S01]  /*75c0*/  ISETP.NE.AND P0, PT, R43, RZ, PT ;  /* 0x000000ff2b00720c */ /* 0x000fe20003f05270 */
[----:B------:R-:W-:Y:S01]  /*75d0*/  BSSY.RECONVERGENT B2, `(.L_x_126) ;  /* 0x000008d000027945 */ /* 0x000fe20003800200 */
[----:B------:R-:W-:-:S11]  /*75e0*/  IMAD.MOV.U32 R53, RZ, RZ, RZ ;  /* 0x000000ffff357224 */ /* 0x000fd600078e00ff */
[----:B------:R-:W-:Y:S05]  /*75f0*/  @!P0 BRA `(.L_x_127) ;  /* 0x0000000800288947 */ /* 0x000fea0003800000 */
[C---:B------:R-:W-:Y:S01]  /*7600*/  ISETP.GE.U32.AND P0, PT, R43.reuse, 0x4, PT ;  /* 0x000000042b00780c */ /* 0x040fe20003f06070 */
[----:B------:R-:W-:Y:S01]  /*7610*/  BSSY.RECONVERGENT B3, `(.L_x_128) ;  /* 0x0000060000037945 */ /* 0x000fe20003800200 */
[----:B------:R-:W-:Y:S01]  /*7620*/  HFMA2 R61, -RZ, RZ, 0, 0 ;  /* 0x00000000ff3d7431 */ /* 0x000fe200000001ff */
[----:B------:R-:W-:Y:S01]  /*7630*/  LOP3.LUT R57, R43, 0x3, RZ, 0xc0, !PT ;  /* 0x000000032b397812 */ /* 0x000fe200078ec0ff */
[----:B------:R-:W-:-:S09]  /*7640*/  IMAD.MOV.U32 R53, RZ, RZ, RZ ;  /* 0x000000ffff357224 */ /* 0x000fd200078e00ff */
[----:B------:R-:W-:Y:S05]  /*7650*/  @!P0 BRA `(.L_x_129) ;  /* 0x00000004006c8947 */ /* 0x000fea0003800000 */
[----:B------:R-:W0:Y:S01]  /*7660*/  LDCU.64 UR4, c[0x0][0x398] ;  /* 0x00007300ff0477ac */ /* 0x000e220008000a00 */
[----:B------:R-:W-:Y:S02]  /*7670*/  IADD3 R13, P0, PT, R30, 0x8, RZ ;  /* 0x000000081e0d7810 */ /* 0x000fe40007f1e0ff */
[----:B------:R-:W-:Y:S02]  /*7680*/  LOP3.LUT R61, R43, 0x3c, RZ, 0xc0, !PT ;  /* 0x0000003c2b3d7812 */ /* 0x000fe400078ec0ff */
[----:B------:R-:W-:Y:S01]  /*7690*/  MOV R53, RZ ;  /* 0x000000ff00357202 */ /* 0x000fe20000000f00 */
[----:B------:R-:W-:Y:S01]  /*76a0*/  IMAD.X R14, RZ, RZ, R31, P0 ;  /* 0x000000ffff0e7224 */ /* 0x000fe200000e061f */
[----:B------:R-:W-:Y:S01]  /*76b0*/  IADD3 R60, PT, PT, -R61, RZ, RZ ;  /* 0x000000ff3d3c7210 */ /* 0x000fe20007ffe1ff */
[----:B0-----:R-:W-:-:S04]  /*76c0*/  UIADD3 UR4, UP0, UPT, UR4, 0x8, URZ ;  /* 0x0000000804047890 */ /* 0x001fc8000ff1e0ff */
[----:B------:R-:W-:Y:S02]  /*76d0*/  UIADD3.X UR5, UPT, UPT, URZ, UR5, URZ, UP0, !UPT ;  /* 0x00000005ff057290 */ /* 0x000fe400087fe4ff */
[----:B------:R-:W-:-:S04]  /*76e0*/  IMAD.U32 R46, RZ, RZ, UR4 ;  /* 0x00000004ff2e7e24 */ /* 0x000fc8000f8e00ff */
[----:B------:R-:W-:-:S07]  /*76f0*/  MOV R47, UR5 ;  /* 0x00000005002f7c02 */ /* 0x000fce0008000f00 */
.L_x_138:
[----:B------:R-:W2:Y:S04]  /*7700*/  LDG.E R5, desc[UR36][R62.64] ;  /* 0x000000243e057981 */ /* 0x000ea8000c1e1900 */
[----:B------:R-:W3:Y:S01]  /*7710*/  LDG.E R4, desc[UR36][R46.64+-0x8] ;  /* 0xfffff8242e047981 */ /* 0x000ee2000c1e1900 */
[----:B------:R-:W-:Y:S01]  /*7720*/  BSSY.RECONVERGENT B4, `(.L_x_130) ;  /* 0x000000e000047945 */ /* 0x000fe20003800200 */
[----:B0-2---:R-:W0:Y:S08]  /*7730*/  MUFU.RCP R10, R5 ;  /* 0x00000005000a7308 */ /* 0x005e300000001000 */
[----:B---3--:R-:W1:Y:S01]  /*7740*/  FCHK P0, R4, R5 ;  /* 0x0000000504007302 */ /* 0x008e620000000000 */
[----:B0-----:R-:W-:-:S04]  /*7750*/  FFMA R11, -R5, R10, 1 ;  /* 0x3f800000050b7423 */ /* 0x001fc8000000010a */
[----:B------:R-:W-:-:S04]  /*7760*/  FFMA R11, R10, R11, R10 ;  /* 0x0000000b0a0b7223 */ /* 0x000fc8000000000a */
[----:B------:R-:W-:-:S04]  /*7770*/  FFMA R10, R4, R11, RZ ;  /* 0x0000000b040a7223 */ /* 0x000fc800000000ff */
[----:B------:R-:W-:-:S04]  /*7780*/  FFMA R12, -R5, R10, R4 ;  /* 0x0000000a050c7223 */ /* 0x000fc80000000104 */
[----:B------:R-:W-:Y:S01]  /*7790*/  FFMA R12, R11, R12, R10 ;  /* 0x0000000c0b0c7223 */ /* 0x000fe2000000000a */
[----:B------:R-:W-:Y:S01]  /*77a0*/  IMAD.MOV.U32 R10, RZ, RZ, R13 ;  /* 0x000000ffff0a7224 */ /* 0x000fe200078e000d */
[----:B------:R-:W-:Y:S01]  /*77b0*/  MOV R11, R14 ;  /* 0x0000000e000b7202 */ /* 0x000fe20000000f00 */
[----:B-1----:R-:W-:Y:S06]  /*77c0*/  @!P0 BRA `(.L_x_131) ;  /* 0x00000000000c8947 */ /* 0x002fec0003800000 */
[----:B------:R-:W-:-:S07]  /*77d0*/  MOV R12, 0x77f0 ;  /* 0x000077f0000c7802 */ /* 0x000fce0000000f00 */
[----:B------:R-:W-:Y:S05]  /*77e0*/  CALL.REL.NOINC `($__internal_3_$__cuda_sm3x_div_rn_noftz_f32_slowpath) ;  /* 0x00000024003c7944 */ /* 0x000fea0003c00000 */
[----:B------:R-:W-:-:S07]  /*77f0*/  IMAD.MOV.U32 R12, RZ, RZ, R5 ;  /* 0x000000ffff0c7224 */ /* 0x000fce00078e0005 */
.L_x_131:
[----:B------:R-:W-:Y:S05]  /*7800*/  BSYNC.RECONVERGENT B4 ;  /* 0x0000000000047941 */ /* 0x000fea0003800200 */
.L_x_130:
[----:B------:R-:W2:Y:S02]  /*7810*/  LD.E R4, desc[UR36][R10.64+-0x8] ;  /* 0xfffff8240a047980 */ /* 0x000ea4000c101900 */
[----:B--2---:R-:W-:-:S05]  /*7820*/  FFMA R64, R4, R12, R53 ;  /* 0x0000000c04407223 */ /* 0x004fca0000000035 */
[----:B------:R0:W-:Y:S04]  /*7830*/  ST.E desc[UR36][R58.64], R64 ;  /* 0x000000403a007985 */ /* 0x0001e8000c101924 */
[----:B------:R-:W2:Y:S04]  /*7840*/  LDG.E R5, desc[UR36][R62.64] ;  /* 0x000000243e057981 */ /* 0x000ea8000c1e1900 */
[----:B------:R-:W3:Y:S01]  /*7850*/  LDG.E R4, desc[UR36][R46.64+-0x4] ;  /* 0xfffffc242e047981 */ /* 0x000ee2000c1e1900 */
[----:B------:R-:W-:Y:S01]  /*7860*/  BSSY.RECONVERGENT B4, `(.L_x_132) ;  /* 0x000000c000047945 */ /* 0x000fe20003800200 */
[----:B--2---:R-:W1:Y:S08]  /*7870*/  MUFU.RCP R12, R5 ;  /* 0x00000005000c7308 */ /* 0x004e700000001000 */
[----:B---3--:R-:W2:Y:S01]  /*7880*/  FCHK P0, R4, R5 ;  /* 0x0000000504007302 */ /* 0x008ea20000000000 */
[----:B-1----:R-:W-:-:S04]  /*7890*/  FFMA R13, -R5, R12, 1 ;  /* 0x3f800000050d7423 */ /* 0x002fc8000000010c */
[----:B------:R-:W-:-:S04]  /*78a0*/  FFMA R13, R12, R13, R12 ;  /* 0x0000000d0c0d7223 */ /* 0x000fc8000000000c */
[----:B------:R-:W-:-:S04]  /*78b0*/  FFMA R12, R4, R13, RZ ;  /* 0x0000000d040c7223 */ /* 0x000fc800000000ff */
[----:B------:R-:W-:-:S04]  /*78c0*/  FFMA R14, -R5, R12, R4 ;  /* 0x0000000c050e7223 */ /* 0x000fc80000000104 */
[----:B------:R-:W-:Y:S01]  /*78d0*/  FFMA R12, R13, R14, R12 ;  /* 0x0000000e0d0c7223 */ /* 0x000fe2000000000c */
[----:B0-2---:R-:W-:Y:S06]  /*78e0*/  @!P0 BRA `(.L_x_133) ;  /* 0x00000000000c8947 */ /* 0x005fec0003800000 */
[----:B------:R-:W-:-:S07]  /*78f0*/  MOV R12, 0x7910 ;  /* 0x00007910000c7802 */ /* 0x000fce0000000f00 */
[----:B------:R-:W-:Y:S05]  /*7900*/  CALL.REL.NOINC `($__internal_3_$__cuda_sm3x_div_rn_noftz_f32_slowpath) ;  /* 0x0000002000f47944 */ /* 0x000fea0003c00000 */
[----:B------:R-:W-:-:S07]  /*7910*/  MOV R12, R5 ;  /* 0x00000005000c7202 */ /* 0x000fce0000000f00 */
.L_x_133:
[----:B------:R-:W-:Y:S05]  /*7920*/  BSYNC.RECONVERGENT B4 ;  /* 0x0000000000047941 */ /* 0x000fea0003800200 */
.L_x_132:
        /* <DEDUP_REMOVED lines=16> */
[----:B------:R-:W-:-:S07]  /*7a30*/  IMAD.MOV.U32 R12, RZ, RZ, R5 ;  /* 0x000000ffff0c7224 */ /* 0x000fce00078e0005 */
.L_x_135:
[----:B------:R-:W-:Y:S05]  /*7a40*/  BSYNC.RECONVERGENT B4 ;  /* 0x0000000000047941 */ /* 0x000fea0003800200 */
.L_x_134:
        /* <DEDUP_REMOVED lines=17> */
.L_x_137:
[----:B------:R-:W-:Y:S05]  /*7b60*/  BSYNC.RECONVERGENT B4 ;  /* 0x0000000000047941 */ /* 0x000fea0003800200 */
.L_x_136:
[----:B------:R-:W2:Y:S01]  /*7b70*/  LD.E R53, desc[UR36][R10.64+0x4] ;  /* 0x000004240a357980 */ /* 0x000ea2000c101900 */
[----:B------:R-:W-:Y:S01]  /*7b80*/  VIADD R60, R60, 0x4 ;  /* 0x000000043c3c7836 */ /* 0x000fe20000000000 */
[----:B------:R-:W-:Y:S02]  /*7b90*/  IADD3 R13, P2, PT, R10, 0x10, RZ ;  /* 0x000000100a0d7810 */ /* 0x000fe40007f5e0ff */
[----:B------:R-:W-:Y:S02]  /*7ba0*/  IADD3 R46, P1, PT, R46, 0x10, RZ ;  /* 0x000000102e2e7810 */ /* 0x000fe40007f3e0ff */
[----:B------:R-:W-:Y:S01]  /*7bb0*/  ISETP.NE.AND P0, PT, R60, RZ, PT ;  /* 0x000000ff3c00720c */ /* 0x000fe20003f05270 */
[----:B------:R-:W-:Y:S01]  /*7bc0*/  IMAD.X R14, RZ, RZ, R11, P2 ;  /* 0x000000ffff0e7224 */ /* 0x000fe200010e060b */
[----:B------:R-:W-:Y:S01]  /*7bd0*/  IADD3.X R47, PT, PT, RZ, R47, RZ, P1, !PT ;  /* 0x0000002fff2f7210 */ /* 0x000fe20000ffe4ff */
[----:B--2---:R-:W-:-:S05]  /*7be0*/  FFMA R53, R53, R12, R64 ;  /* 0x0000000c35357223 */ /* 0x004fca0000000040 */
[----:B------:R0:W-:Y:S05]  /*7bf0*/  ST.E desc[UR36][R58.64], R53 ;  /* 0x000000353a007985 */ /* 0x0001ea000c101924 */
[----:B------:R-:W-:Y:S05]  /*7c00*/  @P0 BRA `(.L_x_138) ;  /* 0xfffffff800bc0947 */ /* 0x000fea000383ffff */
.L_x_129:
[----:B------:R-:W-:Y:S05]  /*7c10*/  BSYNC.RECONVERGENT B3 ;  /* 0x0000000000037941 */ /* 0x000fea0003800200 */
.L_x_128:
[----:B------:R-:W-:-:S13]  /*7c20*/  ISETP.NE.AND P0, PT, R57, RZ, PT ;  /* 0x000000ff3900720c */ /* 0x000fda0003f05270 */
[----:B------:R-:W-:Y:S05]  /*7c30*/  @!P0 BRA `(.L_x_127) ;  /* 0x0000000000988947 */ /* 0x000fea0003800000 */
[----:B------:R-:W1:Y:S01]  /*7c40*/  LDC.64 R10, c[0x0][0x398] ;  /* 0x0000e600ff0a7b82 */ /* 0x000e620000000a00 */
[----:B------:R-:W-:Y:S01]  /*7c50*/  IMAD.WIDE.U32 R4, R61, 0x4, R30 ;  /* 0x000000043d047825 */ /* 0x000fe200078e001e */
[----:B------:R-:W-:Y:S02]  /*7c60*/  IADD3 R57, PT, PT, -R57, RZ, RZ ;  /* 0x000000ff39397210 */ /* 0x000fe40007ffe1ff */
[----:B------:R-:W-:Y:S01]  /*7c70*/  MOV R60, R4 ;  /* 0x00000004003c7202 */ /* 0x000fe20000000f00 */
[----:B-1----:R-:W-:-:S04]  /*7c80*/  IMAD.WIDE.U32 R10, R61, 0x4, R10 ;  /* 0x000000043d0a7825 */ /* 0x002fc800078e000a */
[----:B------:R-:W-:Y:S01]  /*7c90*/  IMAD.MOV.U32 R61, RZ, RZ, R5 ;  /* 0x000000ffff3d7224 */ /* 0x000fe200078e0005 */
[----:B------:R-:W-:Y:S01]  /*7ca0*/  MOV R46, R10 ;  /* 0x0000000a002e7202 */ /* 0x000fe20000000f00 */
[----:B------:R-:W-:-:S07]  /*7cb0*/  IMAD.MOV.U32 R47, RZ, RZ, R11 ;  /* 0x000000ffff2f7224 */ /* 0x000fce00078e000b */
.L_x_141:
[----:B------:R-:W2:Y:S01]  /*7cc0*/  LDG.E R11, desc[UR36][R62.64] ;  /* 0x000000243e0b7981 */ /* 0x000ea2000c1e1900 */
[----:B------:R-:W-:Y:S01]  /*7cd0*/  IMAD.MOV.U32 R4, RZ, RZ, R46 ;  /* 0x000000ffff047224 */ /* 0x000fe200078e002e */
[----:B------:R-:W-:-:S05]  /*7ce0*/  MOV R5, R47 ;  /* 0x0000002f00057202 */ /* 0x000fca0000000f00 */
[----:B------:R-:W3:Y:S01]  /*7cf0*/  LDG.E R4, desc[UR36][R4.64] ;  /* 0x0000002404047981 */ /* 0x000ee2000c1e1900 */
[----:B------:R-:W-:Y:S01]  /*7d00*/  BSSY.RECONVERGENT B3, `(.L_x_139) ;  /* 0x000000d000037945 */ /* 0x000fe20003800200 */
[----:B-12---:R-:W1:Y:S08]  /*7d10*/  MUFU.RCP R10, R11 ;  /* 0x0000000b000a7308 */ /* 0x006e700000001000 */
[----:B---3--:R-:W2:Y:S01]  /*7d20*/  FCHK P0, R4, R11 ;  /* 0x0000000b04007302 */ /* 0x008ea20000000000 */
[----:B-1----:R-:W-:-:S04]  /*7d30*/  FFMA R13, -R11, R10, 1 ;  /* 0x3f8000000b0d7423 */ /* 0x002fc8000000010a */
[----:B------:R-:W-:-:S04]  /*7d40*/  FFMA R13, R10, R13, R10 ;  /* 0x0000000d0a0d7223 */ /* 0x000fc8000000000a */
[----:B------:R-:W-:-:S04]  /*7d50*/  FFMA R10, R4, R13, RZ ;  /* 0x0000000d040a7223 */ /* 0x000fc800000000ff */
[----:B------:R-:W-:-:S04]  /*7d60*/  FFMA R12, -R11, R10, R4 ;  /* 0x0000000a0b0c7223 */ /* 0x000fc80000000104 */
[----:B------:R-:W-:Y:S01]  /*7d70*/  FFMA R10, R13, R12, R10 ;  /* 0x0000000c0d0a7223 */ /* 0x000fe2000000000a */
[----:B--2---:R-:W-:Y:S06]  /*7d80*/  @!P0 BRA `(.L_x_140) ;  /* 0x0000000000108947 */ /* 0x004fec0003800000 */
[----:B------:R-:W-:Y:S01]  /*7d90*/  IMAD.MOV.U32 R5, RZ, RZ, R11 ;  /* 0x000000ffff057224 */ /* 0x000fe200078e000b */
[----:B------:R-:W-:-:S07]  /*7da0*/  MOV R12, 0x7dc0 ;  /* 0x00007dc0000c7802 */ /* 0x000fce0000000f00 */
[----:B0-----:R-:W-:Y:S05]  /*7db0*/  CALL.REL.NOINC `($__internal_3_$__cuda_sm3x_div_rn_noftz_f32_slowpath) ;  /* 0x0000001c00c87944 */ /* 0x001fea0003c00000 */
[----:B------:R-:W-:-:S07]  /*7dc0*/  MOV R10, R5 ;  /* 0x00000005000a7202 */ /* 0x000fce0000000f00 */
.L_x_140:
[----:B------:R-:W-:Y:S05]  /*7dd0*/  BSYNC.RECONVERGENT B3 ;  /* 0x0000000000037941 */ /* 0x000fea0003800200 */
.L_x_139:
[----:B------:R-:W-:Y:S01]  /*7de0*/  IMAD.MOV.U32 R4, RZ, RZ, R60 ;  /* 0x000000ffff047224 */ /* 0x000fe200078e003c */
[----:B------:R-:W-:-:S05]  /*7df0*/  MOV R5, R61 ;  /* 0x0000003d00057202 */ /* 0x000fca0000000f00 */
[----:B------:R-:W0:Y:S01]  /*7e00*/  LD.E R4, desc[UR36][R4.64] ;  /* 0x0000002404047980 */ /* 0x000e22000c101900 */
[----:B------:R-:W-:Y:S01]  /*7e10*/  VIADD R57, R57, 0x1 ;  /* 0x0000000139397836 */ /* 0x000fe20000000000 */
[----:B------:R-:W-:Y:S02]  /*7e20*/  IADD3 R60, P1, PT, R60, 0x4, RZ ;  /* 0x000000043c3c7810 */ /* 0x000fe40007f3e0ff */
[----:B------:R-:W-:Y:S02]  /*7e30*/  IADD3 R46, P2, PT, R46, 0x4, RZ ;  /* 0x000000042e2e7810 */ /* 0x000fe40007f5e0ff */
[----:B------:R-:W-:Y:S01]  /*7e40*/  ISETP.NE.AND P0, PT, R57, RZ, PT ;  /* 0x000000ff3900720c */ /* 0x000fe20003f05270 */
[----:B------:R-:W-:Y:S01]  /*7e50*/  IMAD.X R61, RZ, RZ, R61, P1 ;  /* 0x000000ffff3d7224 */ /* 0x000fe200008e063d */
[----:B------:R-:W-:Y:S01]  /*7e60*/  IADD3.X R47, PT, PT, RZ, R47, RZ, P2, !PT ;  /* 0x0000002fff2f7210 */ /* 0x000fe200017fe4ff */
[----:B0-----:R-:W-:-:S05]  /*7e70*/  FFMA R53, R4, R10, R53 ;  /* 0x0000000a04357223 */ /* 0x001fca0000000035 */
[----:B------:R1:W-:Y:S05]  /*7e80*/  ST.E desc[UR36][R58.64], R53 ;  /* 0x000000353a007985 */ /* 0x0003ea000c101924 */
[----:B------:R-:W-:Y:S05]  /*7e90*/  @P0 BRA `(.L_x_141) ;  /* 0xfffffffc00880947 */ /* 0x000fea000383ffff */
.L_x_127:
[----:B------:R-:W-:Y:S05]  /*7ea0*/  BSYNC.RECONVERGENT B2 ;  /* 0x0000000000027941 */ /* 0x000fea0003800200 */
.L_x_126:
[----:B------:R-:W2:Y:S01]  /*7eb0*/  LDC R14, c[0x0][0x3b0] ;  /* 0x0000ec00ff0e7b82 */ /* 0x000ea20000000800 */
[----:B------:R-:W-:Y:S01]  /*7ec0*/  IADD3 R4, PT, PT, R43, 0x1, RZ ;  /* 0x000000012b047810 */ /* 0x000fe20007ffe0ff */
[----:B------:R-:W-:Y:S03]  /*7ed0*/  BSSY.RECONVERGENT B0, `(.L_x_142) ;  /* 0x0000037000007945 */ /* 0x000fe60003800200 */
[----:B--2---:R-:W-:-:S13]  /*7ee0*/  ISETP.GE.U32.AND P0, PT, R4, R14, PT ;  /* 0x0000000e0400720c */ /* 0x004fda0003f06070 */
[----:B------:R-:W-:Y:S05]  /*7ef0*/  @P0 BRA `(.L_x_143) ;  /* 0x0000000000d00947 */ /* 0x000fea0003800000 */
[----:B------:R-:W-:Y:S01]  /*7f00*/  LOP3.LUT R5, RZ, R43, RZ, 0x33, !PT ;  /* 0x0000002bff057212 */ /* 0x000fe200078e33ff */
[----:B------:R-:W-:Y:S01]  /*7f10*/  BSSY.RECONVERGENT B1, `(.L_x_144) ;  /* 0x0000018000017945 */ /* 0x000fe20003800200 */
[----:B------:R-:W-:-:S03]  /*7f20*/  MOV R11, R4 ;  /* 0x00000004000b7202 */ /* 0x000fc60000000f00 */
[----:B------:R-:W-:-:S05]  /*7f30*/  IMAD.IADD R5, R5, 0x1, R14 ;  /* 0x0000000105057824 */ /* 0x000fca00078e020e */
[----:B------:R-:W-:-:S13]  /*7f40*/  LOP3.LUT P0, R10, R5, 0x3, RZ, 0xc0, !PT ;  /* 0x00000003050a7812 */ /* 0x000fda000780c0ff */
[----:B------:R-:W-:Y:S05]  /*7f50*/  @!P0 BRA `(.L_x_145) ;  /* 0x00000000004c8947 */ /* 0x000fea0003800000 */
[----:B------:R-:W-:Y:S01]  /*7f60*/  IMAD.WIDE.U32 R4, R43, 0x4, R30 ;  /* 0x000000042b047825 */ /* 0x000fe200078e001e */
[----:B------:R-:W-:Y:S01]  /*7f70*/  BSSY.RECONVERGENT B2, `(.L_x_146) ;  /* 0x0000010000027945 */ /* 0x000fe20003800200 */
[----:B------:R-:W-:Y:S02]  /*7f80*/  MOV R11, R43 ;  /* 0x0000002b000b7202 */ /* 0x000fe40000000f00 */
[----:B------:R-:W-:Y:S01]  /*7f90*/  IMAD.MOV R10, RZ, RZ, -R10 ;  /* 0x000000ffff0a7224 */ /* 0x000fe200078e0a0a */
[----:B------:R-:W-:-:S05]  /*7fa0*/  IADD3 R12, P0, PT, R4, 0x4, RZ ;  /* 0x00000004040c7810 */ /* 0x000fca0007f1e0ff */
[----:B------:R-:W-:-:S08]  /*7fb0*/  IMAD.X R13, RZ, RZ, R5, P0 ;  /* 0x000000ffff0d7224 */ /* 0x000fd000000e0605 */
.L_x_147:
[----:B------:R-:W-:Y:S01]  /*7fc0*/  MOV R4, R12 ;  /* 0x0000000c00047202 */ /* 0x000fe20000000f00 */
[----:B------:R-:W-:-:S05]  /*7fd0*/  IMAD.MOV.U32 R5, RZ, RZ, R13 ;  /* 0x000000ffff057224 */ /* 0x000fca00078e000d */
[----:B------:R-:W0:Y:S01]  /*7fe0*/  LD.E R4, desc[UR36][R4.64] ;  /* 0x0000002404047980 */ /* 0x000e22000c101900 */
[----:B------:R-:W-:Y:S01]  /*7ff0*/  IADD3 R10, PT, PT, R10, 0x1, RZ ;  /* 0x000000010a0a7810 */ /* 0x000fe20007ffe0ff */
[----:B------:R-:W-:Y:S01]  /*8000*/  VIADD R11, R11, 0x1 ;  /* 0x000000010b0b7836 */ /* 0x000fe20000000000 */
[----:B------:R-:W-:Y:S02]  /*8010*/  IADD3 R12, P1, PT, R12, 0x4, RZ ;  /* 0x000000040c0c7810 */ /* 0x000fe40007f3e0ff */
[----:B------:R-:W-:Y:S02]  /*8020*/  ISETP.NE.AND P0, PT, R10, RZ, PT ;  /* 0x000000ff0a00720c */ /* 0x000fe40003f05270 */
[----:B------:R-:W-:Y:S01]  /*8030*/  IADD3.X R13, PT, PT, RZ, R13, RZ, P1, !PT ;  /* 0x0000000dff0d7210 */ /* 0x000fe20000ffe4ff */
[----:B012---:R-:W-:-:S05]  /*8040*/  FADD R53, R4, R53 ;  /* 0x0000003504357221 */ /* 0x007fca0000000000 */
[----:B------:R2:W-:Y:S05]  /*8050*/  ST.E desc[UR36][R58.64], R53 ;  /* 0x000000353a007985 */ /* 0x0005ea000c101924 */
[----:B------:R-:W-:Y:S05]  /*8060*/  @P0 BRA `(.L_x_147) ;  /* 0xfffffffc00d40947 */ /* 0x000fea000383ffff */
[----:B------:R-:W-:Y:S05]  /*8070*/  BSYNC.RECONVERGENT B2 ;  /* 0x0000000000027941 */ /* 0x000fea0003800200 */
.L_x_146:
[----:B------:R-:W-:-:S07]  /*8080*/  VIADD R11, R11, 0x1 ;  /* 0x000000010b0b7836 */ /* 0x000fce0000000000 */
.L_x_145:
[----:B------:R-:W-:Y:S05]  /*8090*/  BSYNC.RECONVERGENT B1 ;  /* 0x0000000000017941 */ /* 0x000fea0003800200 */
.L_x_144:
[----:B------:R-:W-:-:S04]  /*80a0*/  IADD3 R4, PT, PT, -R43, -0x2, R14 ;  /* 0xfffffffe2b047810 */ /* 0x000fc80007ffe10e */
[----:B------:R-:W-:-:S13]  /*80b0*/  ISETP.GE.U32.AND P0, PT, R4, 0x3, PT ;  /* 0x000000030400780c */ /* 0x000fda0003f06070 */
[----:B------:R-:W-:Y:S05]  /*80c0*/  @!P0 BRA `(.L_x_143) ;  /* 0x00000000005c8947 */ /* 0x000fea0003800000 */
[C---:B------:R-:W-:Y:S01]  /*80d0*/  IMAD.WIDE.U32 R4, R11.reuse, 0x4, R30 ;  /* 0x000000040b047825 */ /* 0x040fe200078e001e */
[----:B------:R-:W-:Y:S02]  /*80e0*/  IADD3 R11, PT, PT, R11, -R14, RZ ;  /* 0x8000000e0b0b7210 */ /* 0x000fe40007ffe0ff */
[----:B------:R-:W-:-:S05]  /*80f0*/  IADD3 R10, P0, PT, R4, 0x8, RZ ;  /* 0x00000008040a7810 */ /* 0x000fca0007f1e0ff */
[----:B------:R-:W-:-:S08]  /*8100*/  IMAD.X R13, RZ, RZ, R5, P0 ;  /* 0x000000ffff0d7224 */ /* 0x000fd000000e0605 */
.L_x_148:
[----:B------:R-:W-:Y:S01]  /*8110*/  MOV R4, R10 ;  /* 0x0000000a00047202 */ /* 0x000fe20000000f00 */
[----:B------:R-:W-:-:S05]  /*8120*/  IMAD.MOV.U32 R5, RZ, RZ, R13 ;  /* 0x000000ffff057224 */ /* 0x000fca00078e000d */
[----:B------:R-:W3:Y:S02]  /*8130*/  LD.E R10, desc[UR36][R4.64+-0x8] ;  /* 0xfffff824040a7980 */ /* 0x000ee4000c101900 */
[----:B---3--:R-:W-:-:S05]  /*8140*/  FADD R13, R10, R53 ;  /* 0x000000350a0d7221 */ /* 0x008fca0000000000 */
[----:B------:R3:W-:Y:S04]  /*8150*/  ST.E desc[UR36][R58.64], R13 ;  /* 0x0000000d3a007985 */ /* 0x0007e8000c101924 */
[----:B----4-:R-:W4:Y:S02]  /*8160*/  LD.E R10, desc[UR36][R4.64+-0x4] ;  /* 0xfffffc24040a7980 */ /* 0x010f24000c101900 */
[----:B----4-:R-:W-:-:S05]  /*8170*/  FADD R15, R13, R10 ;  /* 0x0000000a0d0f7221 */ /* 0x010fca0000000000 */
[----:B------:R4:W-:Y:S04]  /*8180*/  ST.E desc[UR36][R58.64], R15 ;  /* 0x0000000f3a007985 */ /* 0x0009e8000c101924 */
[----:B------:R-:W5:Y:S02]  /*8190*/  LD.E R10, desc[UR36][R4.64] ;  /* 0x00000024040a7980 */ /* 0x000f64000c101900 */
[----:B-----5:R-:W-:-:S05]  /*81a0*/  FADD R21, R15, R10 ;  /* 0x0000000a0f157221 */ /* 0x020fca0000000000 */
[----:B------:R4:W-:Y:S04]  /*81b0*/  ST.E desc[UR36][R58.64], R21 ;  /* 0x000000153a007985 */ /* 0x0009e8000c101924 */
[----:B------:R-:W0:Y:S01]  /*81c0*/  LD.E R10, desc[UR36][R4.64+0x4] ;  /* 0x00000424040a7980 */ /* 0x000e22000c101900 */
[----:B------:R-:W-:-:S04]  /*81d0*/  IADD3 R11, PT, PT, R11, 0x4, RZ ;  /* 0x000000040b0b7810 */ /* 0x000fc80007ffe0ff */
[----:B------:R-:W-:Y:S01]  /*81e0*/  ISETP.NE.AND P0, PT, R11, RZ, PT ;  /* 0x000000ff0b00720c */ /* 0x000fe20003f05270 */
[----:B012---:R-:W-:Y:S01]  /*81f0*/  FADD R53, R21, R10 ;  /* 0x0000000a15357221 */ /* 0x007fe20000000000 */
[----:B------:R-:W-:-:S04]  /*8200*/  IADD3 R10, P1, PT, R4, 0x10, RZ ;  /* 0x00000010040a7810 */ /* 0x000fc80007f3e0ff */
[----:B------:R4:W-:Y:S01]  /*8210*/  ST.E desc[UR36][R58.64], R53 ;  /* 0x000000353a007985 */ /* 0x0009e2000c101924 */
[----:B---3--:R-:W-:-:S06]  /*8220*/  IMAD.X R13, RZ, RZ, R5, P1 ;  /* 0x000000ffff0d7224 */ /* 0x008fcc00008e0605 */
[----:B------:R-:W-:Y:S05]  /*8230*/  @P0 BRA `(.L_x_148) ;  /* 0xfffffffc00b40947 */ /* 0x000fea000383ffff */
.L_x_143:
[----:B------:R-:W-:Y:S05]  /*8240*/  BSYNC.RECONVERGENT B0 ;  /* 0x0000000000007941 */ /* 0x000fea0003800200 */
.L_x_142:
[----:B------:R-:W3:Y:S01]  /*8250*/  LD.E R4, desc[UR36][R28.64] ;  /* 0x000000241c047980 */ /* 0x000ee2000c101900 */
[----:B------:R-:W3:Y:S03]  /*8260*/  LDCU UR4, c[0x0][0x3c0] ;  /* 0x00007800ff0477ac */ /* 0x000ee60008000800 */
[----:B------:R-:W5:Y:S01]  /*8270*/  LD.E R10, desc[UR36][R28.64+0x4] ;  /* 0x000004241c0a7980 */ /* 0x000f62000c101900 */
[----:B---3--:R-:W-:-:S05]  /*8280*/  FFMA R3, R3, UR4, R4 ;  /* 0x0000000403037c23 */ /* 0x008fca0008000004 */
[----:B------:R3:W-:Y:S04]  /*8290*/  ST.E desc[UR36][R28.64], R3 ;  /* 0x000000031c007985 */ /* 0x0007e8000c101924 */
[----:B------:R-:W2:Y:S02]  /*82a0*/  LD.E R4, desc[UR36][R8.64] ;  /* 0x0000002408047980 */ /* 0x000ea4000c101900 */
[----:B--2---:R-:W-:-:S04]  /*82b0*/  FMUL R5, R4, UR4 ;  /* 0x0000000404057c20 */ /* 0x004fc80008400000 */
[----:B-----5:R-:W-:Y:S02]  /*82c0*/  FFMA R5, R5, -R48, R10 ;  /* 0x8000003005057223 */ /* 0x020fe4000000000a */
[----:B------:R-:W2:Y:S04]  /*82d0*/  LD.E R10, desc[UR36][R28.64+0x8] ;  /* 0x000008241c0a7980 */ /* 0x000ea8000c101900 */
[----:B------:R3:W-:Y:S04]  /*82e0*/  ST.E desc[UR36][R28.64+0x4], R5 ;  /* 0x000004051c007985 */ /* 0x0007e8000c101924 */
[----:B------:R-:W5:Y:S02]  /*82f0*/  LD.E R4, desc[UR36][R8.64] ;  /* 0x0000002408047980 */ /* 0x000f64000c101900 */
[----:B-----5:R-:W-:-:S04]  /*8300*/  FMUL R11, R4, UR4 ;  /* 0x00000004040b7c20 */ /* 0x020fc80008400000 */
[----:B--2---:R-:W-:-:S05]  /*8310*/  FFMA R11, R11, -R0, R10 ;  /* 0x800000000b0b7223 */ /* 0x004fca000000000a */
[----:B------:R3:W-:Y:S02]  /*8320*/  ST.E desc[UR36][R28.64+0x8], R11 ;  /* 0x0000080b1c007985 */ /* 0x0007e4000c101924 */
.L_x_108:
[----:B------:R-:W-:Y:S05]  /*8330*/  WARPSYNC.ALL ;  /* 0x0000000000007948 */ /* 0x000fea0003800000 */
[----:B------:R-:W2:Y:S01]  /*8340*/  LDCU UR5, c[0x0][0x3b0] ;  /* 0x00007600ff0577ac */ /* 0x000ea20008000800 */
[----:B------:R-:W-:Y:S01]  /*8350*/  BAR.SYNC.DEFER_BLOCKING 0x0 ;  /* 0x0000000000007b1d */ /* 0x000fe20000010000 */
[----:B------:R-:W-:-:S05]  /*8360*/  ISETP.NE.AND P1, PT, R51, RZ, PT ;  /* 0x000000ff3300720c */ /* 0x000fca0003f25270 */
[----:B------:R-:W5:Y:S01]  /*8370*/  LDCU UR4, c[0x0][0x3ac] ;  /* 0x00007580ff0477ac */ /* 0x000f620008000800 */
[----:B------:R-:W-:Y:S01]  /*8380*/  BSSY.RECONVERGENT B0, `(.L_x_149) ;  /* 0x000005f000007945 */ /* 0x000fe20003800200 */
[----:B--2---:R-:W-:-:S04]  /*8390*/  MOV R12, UR5 ;  /* 0x00000005000c7c02 */ /* 0x004fc80008000f00 */
[----:B------:R-:W-:Y:S01]  /*83a0*/  ISETP.GE.AND P0, PT, R43, R12, PT ;  /* 0x0000000c2b00720c */ /* 0x000fe20003f06270 */
[----:B-----5:R-:W-:-:S06]  /*83b0*/  UIADD3 UR4, UPT, UPT, UR4, -0x1, URZ ;  /* 0xffffffff04047890 */ /* 0x020fcc000fffe0ff */
[----:B------:R-:W-:-:S04]  /*83c0*/  ISETP.GE.OR P0, PT, R50, UR4, P0 ;  /* 0x0000000432007c0c */ /* 0x000fc80008706670 */
[----:B------:R-:W-:-:S13]  /*83d0*/  PLOP3.LUT P0, PT, P1, P0, PT, 0x8f, 0xf8 ;  /* 0x0000000000f8781c */ /* 0x000fda0000f01177 */
[----:B------:R-:W-:Y:S05]  /*83e0*/  @P0 BRA `(.L_x_150) ;  /* 0x0000000400600947 */ /* 0x000fea0003800000 */
[----:B------:R-:W2:Y:S01]  /*83f0*/  LD.E R0, desc[UR36][R6.64] ;  /* 0x0000002406007980 */ /* 0x000ea2000c101900 */
[----:B------:R-:W5:Y:S01]  /*8400*/  LDCU UR4, c[0x0][0x3b8] ;  /* 0x00007700ff0477ac */ /* 0x000f620008000800 */
[----:B------:R-:W-:Y:S01]  /*8410*/  IMAD.MOV.U32 R8, RZ, RZ, 0x1 ;  /* 0x00000001ff087424 */ /* 0x000fe200078e00ff */
[----:B------:R-:W-:Y:S01]  /*8420*/  BSSY.RECONVERGENT B1, `(.L_x_151) ;  /* 0x0000016000017945 */ /* 0x000fe20003800200 */
[----:B-----5:R-:W5:Y:S01]  /*8430*/  F2F.F64.F32 R54, UR4 ;  /* 0x0000000400367d10 */ /* 0x020f620008201800 */
[----:B------:R-:W2:Y:S07]  /*8440*/  LDCU UR4, c[0x0][0x3c0] ;  /* 0x00007800ff0477ac */ /* 0x000eae0008000800 */
[----:B-----5:R-:W3:Y:S02]  /*8450*/  MUFU.RCP64H R9, R55 ;  /* 0x0000003700097308 */ /* 0x020ee40000001800 */
[----:B---3--:R-:W-:-:S08]  /*8460*/  DFMA R4, -R54, R8, 1 ;  /* 0x3ff000003604742b */ /* 0x008fd00000000108 */
[----:B------:R-:W-:-:S08]  /*8470*/  DFMA R10, R4, R4, R4 ;  /* 0x00000004040a722b */ /* 0x000fd00000000004 */
[----:B------:R-:W-:-:S08]  /*8480*/  DFMA R10, R8, R10, R8 ;  /* 0x0000000a080a722b */ /* 0x000fd00000000008 */
[----:B------:R-:W-:-:S08]  /*8490*/  DFMA R8, -R54, R10, 1 ;  /* 0x3ff000003608742b */ /* 0x000fd0000000010a */
[----:B------:R-:W-:Y:S01]  /*84a0*/  DFMA R8, R10, R8, R10 ;  /* 0x000000080a08722b */ /* 0x000fe2000000000a */
[----:B--2---:R-:W-:-:S04]  /*84b0*/  FMUL R0, R0, UR4 ;  /* 0x0000000400007c20 */ /* 0x004fc80008400000 */
[----:B------:R-:W2:Y:S02]  /*84c0*/  F2F.F64.F32 R4, R0 ;  /* 0x0000000000047310 */ /* 0x000ea40000201800 */
[----:B--2---:R-:W-:-:S08]  /*84d0*/  DMUL R62, R4, 0.5 ;  /* 0x3fe00000043e7828 */ /* 0x004fd00000000000 */
[----:B------:R-:W-:Y:S02]  /*84e0*/  DMUL R64, R8, R62 ;  /* 0x0000003e08407228 */ /* 0x000fe40000000000 */
[----:B------:R-:W-:-:S06]  /*84f0*/  FSETP.GEU.AND P1, PT, |R63|, 6.5827683646048100446e-37, PT ;  /* 0x036000003f00780b */ /* 0x000fcc0003f2e200 */
[----:B------:R-:W-:-:S08]  /*8500*/  DFMA R4, -R54, R64, R62 ;  /* 0x000000403604722b */ /* 0x000fd0000000013e */
[----:B------:R-:W-:-:S10]  /*8510*/  DFMA R64, R8, R4, R64 ;  /* 0x000000040840722b */ /* 0x000fd40000000040 */
[----:B------:R-:W-:-:S05]  /*8520*/  FFMA R3, RZ, R55, R65 ;  /* 0x00000037ff037223 */ /* 0x000fca0000000041 */
[----:B------:R-:W-:-:S13]  /*8530*/  FSETP.GT.AND P0, PT, |R3|, 1.469367938527859385e-39, PT ;  /* 0x001000000300780b */ /* 0x000fda0003f04200 */
[----:B------:R-:W-:Y:S05]  /*8540*/  @P0 BRA P1, `(.L_x_152) ;  /* 0x00000000000c0947 */ /* 0x000fea0000800000 */
[----:B------:R-:W-:Y:S02]  /*8550*/  MOV R56, R54 ;  /* 0x0000003600387202 */ /* 0x000fe40000000f00 */
[----:B------:R-:W-:-:S07]  /*8560*/  MOV R12, 0x8580 ;  /* 0x00008580000c7802 */ /* 0x000fce0000000f00 */
[----:B01--4-:R-:W-:Y:S05]  /*8570*/  CALL.REL.NOINC `($__internal_1_$__cuda_sm20_div_rn_f64_full) ;  /* 0x0000000c00ac7944 */ /* 0x013fea0003c00000 */
.L_x_152:
[----:B------:R-:W-:Y:S05]  /*8580*/  BSYNC.RECONVERGENT B1 ;  /* 0x0000000000017941 */ /* 0x000fea0003800200 */
.L_x_151:
[----:B------:R-:W2:Y:S01]  /*8590*/  LDCU UR4, c[0x0][0x3b0] ;  /* 0x00007600ff0477ac */ /* 0x000ea20008000800 */
[----:B------:R-:W-:Y:S01]  /*85a0*/  VIADD R0, R34, 0xffffffff ;  /* 0xffffffff22007836 */ /* 0x000fe20000000000 */
[----:B------:R-:W3:Y:S01]  /*85b0*/  LD.E R12, desc[UR36][R28.64+0x4] ;  /* 0x000004241c0c7980 */ /* 0x000ee2000c101900 */
[----:B--2---:R-:W-:Y:S02]  /*85c0*/  IADD3 R5, PT, PT, R35, UR4, RZ ;  /* 0x0000000423057c10 */ /* 0x004fe4000fffe0ff */
[----:B------:R-:W-:Y:S01]  /*85d0*/  IMAD R9, R0, UR4, R43 ;  /* 0x0000000400097c24 */ /* 0x000fe2000f8e022b */
[----:B------:R-:W2:Y:S02]  /*85e0*/  LDCU UR4, c[0x0][0x3bc] ;  /* 0x00007780ff0477ac */ /* 0x000ea40008000800 */
[----:B------:R-:W-:-:S04]  /*85f0*/  IMAD.WIDE R4, R5, 0x4, R32 ;  /* 0x0000000405047825 */ /* 0x000fc800078e0220 */
[----:B------:R-:W-:Y:S02]  /*8600*/  IMAD.WIDE R8, R9, 0x4, R32 ;  /* 0x0000000409087825 */ /* 0x000fe400078e0220 */
[----:B------:R-:W5:Y:S04]  /*8610*/  LD.E R4, desc[UR36][R4.64] ;  /* 0x0000002404047980 */ /* 0x000f68000c101900 */
[----:B------:R-:W5:Y:S01]  /*8620*/  LD.E R9, desc[UR36][R8.64] ;  /* 0x0000002408097980 */ /* 0x000f62000c101900 */
[----:B---3--:R-:W-:Y:S01]  /*8630*/  F2F.F64.F32 R12, R12 ;  /* 0x0000000c000c7310 */ /* 0x008fe20000201800 */
[----:B-----5:R-:W-:-:S07]  /*8640*/  FADD R0, R4, -R9 ;  /* 0x8000000904007221 */ /* 0x020fce0000000000 */
[----:B------:R-:W3:Y:S02]  /*8650*/  F2F.F64.F32 R10, R0 ;  /* 0x00000000000a7310 */ /* 0x000ee40000201800 */
[----:B---3--:R-:W-:-:S10]  /*8660*/  DFMA R10, R10, -R64, R12 ;  /* 0x800000400a0a722b */ /* 0x008fd4000000000c */
[----:B------:R-:W3:Y:S02]  /*8670*/  F2F.F32.F64 R11, R10 ;  /* 0x0000000a000b7310 */ /* 0x000ee40000301000 */
[----:B---3--:R3:W-:Y:S04]  /*8680*/  ST.E desc[UR36][R28.64+0x4], R11 ;  /* 0x0000040b1c007985 */ /* 0x0087e8000c101924 */
[----:B------:R-:W5:Y:S02]  /*8690*/  LD.E R6, desc[UR36][R6.64] ;  /* 0x0000002406067980 */ /* 0x000f64000c101900 */
[----:B--2---:R-:W2:Y:S01]  /*86a0*/  F2F.F64.F32 R54, UR4 ;  /* 0x0000000400367d10 */ /* 0x004ea20008201800 */
[----:B------:R-:W-:Y:S01]  /*86b0*/  IMAD.MOV.U32 R4, RZ, RZ, 0x1 ;  /* 0x00000001ff047424 */ /* 0x000fe200078e00ff */
[----:B------:R-:W5:Y:S06]  /*86c0*/  LDCU UR4, c[0x0][0x3c0] ;  /* 0x00007800ff0477ac */ /* 0x000f6c0008000800 */
[----:B--2---:R-:W2:Y:S02]  /*86d0*/  MUFU.RCP64H R5, R55 ;  /* 0x0000003700057308 */ /* 0x004ea40000001800 */
[----:B--2---:R-:W-:-:S08]  /*86e0*/  DFMA R8, -R54, R4, 1 ;  /* 0x3ff000003608742b */ /* 0x004fd00000000104 */
[----:B------:R-:W-:-:S08]  /*86f0*/  DFMA R8, R8, R8, R8 ;  /* 0x000000080808722b */ /* 0x000fd00000000008 */
[----:B------:R-:W-:Y:S01]  /*8700*/  DFMA R8, R4, R8, R4 ;  /* 0x000000080408722b */ /* 0x000fe20000000004 */
[----:B------:R-:W-:Y:S01]  /*8710*/  BSSY.RECONVERGENT B1, `(.L_x_153) ;  /* 0x0000010000017945 */ /* 0x000fe20003800200 */
[----:B-----5:R-:W-:-:S04]  /*8720*/  FMUL R0, R6, UR4 ;  /* 0x0000000406007c20 */ /* 0x020fc80008400000 */
[----:B------:R-:W2:Y:S02]  /*8730*/  F2F.F64.F32 R4, R0 ;  /* 0x0000000000047310 */ /* 0x000ea40000201800 */
[----:B------:R-:W-:-:S08]  /*8740*/  DFMA R6, -R54, R8, 1 ;  /* 0x3ff000003606742b */ /* 0x000fd00000000108 */
[----:B------:R-:W-:Y:S02]  /*8750*/  DFMA R6, R8, R6, R8 ;  /* 0x000000060806722b */ /* 0x000fe40000000008 */
[----:B--2---:R-:W-:-:S08]  /*8760*/  DMUL R62, R4, 0.5 ;  /* 0x3fe00000043e7828 */ /* 0x004fd00000000000 */
[----:B------:R-:W-:-:S08]  /*8770*/  DMUL R64, R6, R62 ;  /* 0x0000003e06407228 */ /* 0x000fd00000000000 */
[----:B------:R-:W-:-:S08]  /*8780*/  DFMA R4, -R54, R64, R62 ;  /* 0x000000403604722b */ /* 0x000fd0000000013e */
[----:B------:R-:W-:Y:S01]  /*8790*/  DFMA R64, R6, R4, R64 ;  /* 0x000000040640722b */ /* 0x000fe20000000040 */
[----:B------:R-:W-:-:S09]  /*87a0*/  FSETP.GEU.AND P1, PT, |R63|, 6.5827683646048100446e-37, PT ;  /* 0x036000003f00780b */ /* 0x000fd20003f2e200 */
[----:B------:R-:W-:-:S05]  /*87b0*/  FFMA R3, RZ, R55, R65 ;  /* 0x00000037ff037223 */ /* 0x000fca0000000041 */
[----:B------:R-:W-:-:S13]  /*87c0*/  FSETP.GT.AND P0, PT, |R3|, 1.469367938527859385e-39, PT ;  /* 0x001000000300780b */ /* 0x000fda0003f04200 */
[----:B---3--:R-:W-:Y:S05]  /*87d0*/  @P0 BRA P1, `(.L_x_154) ;  /* 0x00000000000c0947 */ /* 0x008fea0000800000 */
[----:B------:R-:W-:Y:S02]  /*87e0*/  MOV R56, R54 ;  /* 0x0000003600387202 */ /* 0x000fe40000000f00 */
[----:B------:R-:W-:-:S07]  /*87f0*/  MOV R12, 0x8810 ;  /* 0x00008810000c7802 */ /* 0x000fce0000000f00 */
[----:B01--4-:R-:W-:Y:S05]  /*8800*/  CALL.REL.NOINC `($__internal_1_$__cuda_sm20_div_rn_f64_full) ;  /* 0x0000000c00087944 */ /* 0x013fea0003c00000 */
.L_x_154:
[----:B------:R-:W-:Y:S05]  /*8810*/  BSYNC.RECONVERGENT B1 ;  /* 0x0000000000017941 */ /* 0x000fea0003800200 */
.L_x_153:
[----:B------:R-:W2:Y:S01]  /*8820*/  LDCU UR4, c[0x0][0x3a8] ;  /* 0x00007500ff0477ac */ /* 0x000ea20008000800 */
[----:B------:R-:W3:Y:S01]  /*8830*/  LD.E R10, desc[UR36][R28.64+0x8] ;  /* 0x000008241c0a7980 */ /* 0x000ee2000c101900 */
[----:B------:R-:W5:Y:S01]  /*8840*/  LDCU UR5, c[0x0][0x3b0] ;  /* 0x00007600ff0577ac */ /* 0x000f620008000800 */
[----:B--2---:R-:W-:Y:S01]  /*8850*/  IADD3 R3, PT, PT, RZ, -UR4, RZ ;  /* 0x80000004ff037c10 */ /* 0x004fe2000fffe0ff */
[----:B------:R-:W-:Y:S01]  /*8860*/  VIADD R0, R2, UR4 ;  /* 0x0000000402007c36 */ /* 0x000fe20008000000 */
[----:B------:R-:W-:Y:S01]  /*8870*/  IADD3 R34, PT, PT, R34, UR4, RZ ;  /* 0x0000000422227c10 */ /* 0x000fe2000fffe0ff */
[----:B-----5:R-:W-:Y:S02]  /*8880*/  IMAD.U32 R12, RZ, RZ, UR5 ;  /* 0x00000005ff0c7e24 */ /* 0x020fe4000f8e00ff */
[----:B------:R-:W-:Y:S02]  /*8890*/  IMAD R0, R3, 0x2, R0 ;  /* 0x0000000203007824 */ /* 0x000fe400078e0200 */
[----:B------:R-:W-:-:S03]  /*88a0*/  IMAD R5, R34, R12, R43 ;  /* 0x0000000c22057224 */ /* 0x000fc600078e022b */
[----:B------:R-:W-:Y:S01]  /*88b0*/  IADD3 R0, PT, PT, R49, R0, RZ ;  /* 0x0000000031007210 */ /* 0x000fe20007ffe0ff */
[----:B------:R-:W-:-:S04]  /*88c0*/  IMAD.WIDE R4, R5, 0x4, R32 ;  /* 0x0000000405047825 */ /* 0x000fc800078e0220 */
[----:B------:R-:W-:Y:S02]  /*88d0*/  IMAD R7, R0, R12, R43 ;  /* 0x0000000c00077224 */ /* 0x000fe400078e022b */
[----:B------:R-:W2:Y:S02]  /*88e0*/  LD.E R4, desc[UR36][R4.64] ;  /* 0x0000002404047980 */ /* 0x000ea4000c101900 */
[----:B------:R-:W-:-:S06]  /*88f0*/  IMAD.WIDE R6, R7, 0x4, R32 ;  /* 0x0000000407067825 */ /* 0x000fcc00078e0220 */
[----:B------:R-:W2:Y:S01]  /*8900*/  LD.E R7, desc[UR36][R6.64] ;  /* 0x0000002406077980 */ /* 0x000ea2000c101900 */
[----:B---3--:R-:W-:Y:S01]  /*8910*/  F2F.F64.F32 R10, R10 ;  /* 0x0000000a000a7310 */ /* 0x008fe20000201800 */
[----:B--2---:R-:W-:-:S07]  /*8920*/  FADD R0, R4, -R7 ;  /* 0x8000000704007221 */ /* 0x004fce0000000000 */
[----:B------:R-:W2:Y:S02]  /*8930*/  F2F.F64.F32 R8, R0 ;  /* 0x0000000000087310 */ /* 0x000ea40000201800 */
[----:B--2---:R-:W-:-:S10]  /*8940*/  DFMA R8, R8, -R64, R10 ;  /* 0x800000400808722b */ /* 0x004fd4000000000a */
[----:B------:R-:W2:Y:S02]  /*8950*/  F2F.F32.F64 R9, R8 ;  /* 0x0000000800097310 */ /* 0x000ea40000301000 */
[----:B--2---:R2:W-:Y:S02]  /*8960*/  ST.E desc[UR36][R28.64+0x8], R9 ;  /* 0x000008091c007985 */ /* 0x0045e4000c101924 */
.L_x_150:
[----:B------:R-:W-:Y:S05]  /*8970*/  BSYNC.RECONVERGENT B0 ;  /* 0x0000000000007941 */ /* 0x000fea0003800200 */
.L_x_149:
[----:B------:R-:W-:Y:S01]  /*8980*/  BAR.SYNC.DEFER_BLOCKING 0x0 ;  /* 0x0000000000007b1d */ /* 0x000fe20000010000 */
[----:B------:R-:W-:-:S05]  /*8990*/  ISETP.NE.AND P0, PT, R44, RZ, PT ;  /* 0x000000ff2c00720c */ /* 0x000fca0003f05270 */
[----:B------:R-:W-:Y:S08]  /*89a0*/  BSSY.RECONVERGENT B0, `(.L_x_155) ;  /* 0x000004c000007945 */ /* 0x000ff00003800200 */
[----:B------:R-:W-:Y:S05]  /*89b0*/  @!P0 BRA `(.L_x_156) ;  /* 0x0000000400288947 */ /* 0x000fea0003800000 */
[----:B---3--:R-:W-:Y:S01]  /*89c0*/  IMAD R5, R2, R12, R43 ;  /* 0x0000000c02057224 */ /* 0x008fe200078e022b */
[----:B------:R-:W-:Y:S01]  /*89d0*/  ISETP.NE.AND P0, PT, R49, RZ, PT ;  /* 0x000000ff3100720c */ /* 0x000fe20003f05270 */
[----:B--2---:R-:W2:Y:S02]  /*89e0*/  LDC.64 R8, c[0x0][0x3a8] ;  /* 0x0000ea00ff087b82 */ /* 0x004ea40000000a00 */
[----:B------:R-:W-:-:S04]  /*89f0*/  IMAD.IADD R0, R5, 0x1, R12 ;  /* 0x0000000105007824 */ /* 0x000fc800078e020c */
[----:B------:R-:W-:-:S04]  /*8a00*/  IMAD R3, R0, 0x3, RZ ;  /* 0x0000000300037824 */ /* 0x000fc800078e02ff */
[----:B------:R-:W-:-:S05]  /*8a10*/  IMAD.WIDE R2, R3, 0x4, R18 ;  /* 0x0000000403027825 */ /* 0x000fca00078e0212 */
[----:B------:R-:W3:Y:S01]  /*8a20*/  @!P0 LD.E R7, desc[UR36][R2.64] ;  /* 0x0000002402078980 */ /* 0x000ee2000c101900 */
[----:B------:R-:W-:Y:S01]  /*8a30*/  IMAD R5, R5, 0x3, RZ ;  /* 0x0000000305057824 */ /* 0x000fe200078e02ff */
[----:B------:R-:W-:Y:S03]  /*8a40*/  BSSY.RECONVERGENT B1, `(.L_x_157) ;  /* 0x0000018000017945 */ /* 0x000fe60003800200 */
[----:B------:R-:W-:Y:S01]  /*8a50*/  IMAD.WIDE R4, R5, 0x4, R18 ;  /* 0x0000000405047825 */ /* 0x000fe200078e0212 */
[----:B--2---:R-:W-:-:S03]  /*8a60*/  IADD3 R0, PT, PT, R9, -0x2, RZ ;  /* 0xfffffffe09007810 */ /* 0x004fc60007ffe0ff */
[----:B------:R-:W-:Y:S02]  /*8a70*/  VIADD R9, R9, 0xffffffff ;  /* 0xffffffff09097836 */ /* 0x000fe40000000000 */
[----:B------:R-:W-:-:S04]  /*8a80*/  IMAD R0, R0, R8, R49 ;  /* 0x0000000800007224 */ /* 0x000fc800078e0231 */
[----:B------:R-:W-:-:S04]  /*8a90*/  IMAD R0, R0, R12, R43 ;  /* 0x0000000c00007224 */ /* 0x000fc800078e022b */
[----:B------:R-:W-:Y:S01]  /*8aa0*/  IMAD R11, R0, 0x3, RZ ;  /* 0x00000003000b7824 */ /* 0x000fe200078e02ff */
[----:B---3--:R2:W-:Y:S01]  /*8ab0*/  @!P0 ST.E desc[UR36][R4.64], R7 ;  /* 0x0000000704008985 */ /* 0x0085e2000c101924 */
[----:B------:R-:W-:Y:S05]  /*8ac0*/  @!P0 BRA `(.L_x_158) ;  /* 0x00000000003c8947 */ /* 0x000fea0003800000 */
[----:B------:R-:W-:-:S13]  /*8ad0*/  ISETP.NE.AND P0, PT, R49, R52, PT ;  /* 0x000000343100720c */ /* 0x000fda0003f05270 */
[----:B------:R-:W-:Y:S05]  /*8ae0*/  @P0 BRA `(.L_x_159) ;  /* 0x00000000000c0947 */ /* 0x000fea0003800000 */
[----:B--2---:R-:W2:Y:S04]  /*8af0*/  LD.E R7, desc[UR36][R40.64] ;  /* 0x0000002428077980 */ /* 0x004ea8000c101900 */
[----:B--2---:R3:W-:Y:S01]  /*8b00*/  ST.E desc[UR36][R28.64], R7 ;  /* 0x000000071c007985 */ /* 0x0047e2000c101924 */
[----:B------:R-:W-:Y:S05]  /*8b10*/  BRA `(.L_x_158) ;  /* 0x0000000000287947 */ /* 0x000fea0003800000 */
.L_x_159:
[----:B------:R-:W-:-:S13]  /*8b20*/  ISETP.NE.AND P0, PT, R50, RZ, PT ;  /* 0x000000ff3200720c */ /* 0x000fda0003f05270 */
[----:B------:R-:W-:Y:S05]  /*8b30*/  @P0 BRA `(.L_x_160) ;  /* 0x00000000000c0947 */ /* 0x000fea0003800000 */
[----:B--2---:R-:W2:Y:S04]  /*8b40*/  LD.E R7, desc[UR36][R38.64] ;  /* 0x0000002426077980 */ /* 0x004ea8000c101900 */
[----:B--2---:R2:W-:Y:S01]  /*8b50*/  ST.E desc[UR36][R36.64], R7 ;  /* 0x0000000724007985 */ /* 0x0045e2000c101924 */
[----:B------:R-:W-:Y:S05]  /*8b60*/  BRA `(.L_x_158) ;  /* 0x0000000000147947 */ /* 0x000fea0003800000 */
.L_x_160:
[----:B------:R-:W-:-:S13]  /*8b70*/  ISETP.NE.AND P0, PT, R50, R9, PT ;  /* 0x000000093200720c */ /* 0x000fda0003f05270 */
[----:B------:R-:W-:Y:S05]  /*8b80*/  @P0 BRA `(.L_x_158) ;  /* 0x00000000000c0947 */ /* 0x000fea0003800000 */
[----:B--2---:R-:W-:-:S06]  /*8b90*/  IMAD.WIDE R6, R11, 0x4, R18 ;  /* 0x000000040b067825 */ /* 0x004fcc00078e0212 */
[----:B------:R-:W2:Y:S04]  /*8ba0*/  LD.E R7, desc[UR36][R6.64] ;  /* 0x0000002406077980 */ /* 0x000ea8000c101900 */
[----:B--2---:R2:W-:Y:S02]  /*8bb0*/  ST.E desc[UR36][R28.64], R7 ;  /* 0x000000071c007985 */ /* 0x0045e4000c101924 */
.L_x_158:
[----:B------:R-:W-:Y:S05]  /*8bc0*/  BSYNC.RECONVERGENT B1 ;  /* 0x0000000000017941 */ /* 0x000fea0003800200 */
.L_x_157:
        /* <DEDUP_REMOVED lines=9> */
[----:B--23--:R-:W-:-:S06]  /*8c60*/  IMAD.WIDE R6, R11, 0x4, R18 ;  /* 0x000000040b067825 */ /* 0x00cfcc00078e0212 */
[----:B------:R-:W2:Y:S04]  /*8c70*/  LD.E R7, desc[UR36][R6.64+0x4] ;  /* 0x0000042406077980 */ /* 0x000ea8000c101900 */
[----:B--2---:R2:W-:Y:S01]  /*8c80*/  ST.E desc[UR36][R28.64+0x4], R7 ;  /* 0x000004071c007985 */ /* 0x0045e2000c101924 */
[----:B------:R-:W-:Y:S05]  /*8c90*/  BRA `(.L_x_165) ;  /* 0x0000000000207947 */ /* 0x000fea0003800000 */
.L_x_164:
[----:B--23--:R-:W2:Y:S04]  /*8ca0*/  LD.E R7, desc[UR36][R38.64+0x4] ;  /* 0x0000042426077980 */ /* 0x00cea8000c101900 */
[----:B--2---:R3:W-:Y:S01]  /*8cb0*/  ST.E desc[UR36][R36.64+0x4], R7 ;  /* 0x0000040724007985 */ /* 0x0047e2000c101924 */
[----:B------:R-:W-:Y:S05]  /*8cc0*/  BRA `(.L_x_165) ;  /* 0x0000000000147947 */ /* 0x000fea0003800000 */
.L_x_163:
[----:B--23--:R-:W2:Y:S04]  /*8cd0*/  LD.E R7, desc[UR36][R40.64+0x4] ;  /* 0x0000042428077980 */ /* 0x00cea8000c101900 */
[----:B--2---:R2:W-:Y:S01]  /*8ce0*/  ST.E desc[UR36][R28.64+0x4], R7 ;  /* 0x000004071c007985 */ /* 0x0045e2000c101924 */
[----:B------:R-:W-:Y:S05]  /*8cf0*/  BRA `(.L_x_165) ;  /* 0x0000000000087947 */ /* 0x000fea0003800000 */
.L_x_162:
[----:B--23--:R-:W2:Y:S04]  /*8d00*/  LD.E R7, desc[UR36][R2.64+0x4] ;  /* 0x0000042402077980 */ /* 0x00cea8000c101900 */
[----:B--2---:R2:W-:Y:S02]  /*8d10*/  ST.E desc[UR36][R4.64+0x4], R7 ;  /* 0x0000040704007985 */ /* 0x0045e4000c101924 */
.L_x_165:
[----:B------:R-:W-:Y:S05]  /*8d20*/  BSYNC.RECONVERGENT B1 ;  /* 0x0000000000017941 */ /* 0x000fea0003800200 */
.L_x_161:
[----:B------:R-:W-:Y:S05]  /*8d30*/  @!P0 BRA `(.L_x_166) ;  /* 0x0000000000408947 */ /* 0x000fea0003800000 */
[----:B------:R-:W-:-:S13]  /*8d40*/  ISETP.NE.AND P0, PT, R49, R52, PT ;  /* 0x000000343100720c */ /* 0x000fda0003f05270 */
[----:B------:R-:W-:Y:S05]  /*8d50*/  @!P0 BRA `(.L_x_167) ;  /* 0x00000000002c8947 */ /* 0x000fea0003800000 */
[----:B------:R-:W-:-:S13]  /*8d60*/  ISETP.NE.AND P0, PT, R50, RZ, PT ;  /* 0x000000ff3200720c */ /* 0x000fda0003f05270 */
[----:B------:R-:W-:Y:S05]  /*8d70*/  @!P0 BRA `(.L_x_168) ;  /* 0x0000000000188947 */ /* 0x000fea0003800000 */
[----:B------:R-:W-:-:S13]  /*8d80*/  ISETP.NE.AND P0, PT, R50, R9, PT ;  /* 0x000000093200720c */ /* 0x000fda0003f05270 */
[----:B------:R-:W-:Y:S05]  /*8d90*/  @P0 BRA `(.L_x_156) ;  /* 0x0000000000300947 */ /* 0x000fea0003800000 */
[----:B------:R-:W-:-:S06]  /*8da0*/  IMAD.WIDE R2, R11, 0x4, R18 ;  /* 0x000000040b027825 */ /* 0x000fcc00078e0212 */
[----:B------:R-:W5:Y:S04]  /*8db0*/  LD.E R3, desc[UR36][R2.64+0x8] ;  /* 0x0000082402037980 */ /* 0x000f68000c101900 */
[----:B-----5:R0:W-:Y:S01]  /*8dc0*/  ST.E desc[UR36][R28.64+0x8], R3 ;  /* 0x000008031c007985 */ /* 0x0201e2000c101924 */
[----:B------:R-:W-:Y:S05]  /*8dd0*/  BRA `(.L_x_156) ;  /* 0x0000000000207947 */ /* 0x000fea0003800000 */
.L_x_168:
[----:B------:R-:W5:Y:S04]  /*8de0*/  LD.E R39, desc[UR36][R38.64+0x8] ;  /* 0x0000082426277980 */ /* 0x000f68000c101900 */
[----:B-----5:R0:W-:Y:S01]  /*8df0*/  ST.E desc[UR36][R36.64+0x8], R39 ;  /* 0x0000082724007985 */ /* 0x0201e2000c101924 */
[----:B------:R-:W-:Y:S05]  /*8e00*/  BRA `(.L_x_156) ;  /* 0x0000000000147947 */ /* 0x000fea0003800000 */
.L_x_167:
[----:B------:R-:W5:Y:S04]  /*8e10*/  LD.E R41, desc[UR36][R40.64+0x8] ;  /* 0x0000082428297980 */ /* 0x000f68000c101900 */
[----:B-----5:R0:W-:Y:S01]  /*8e20*/  ST.E desc[UR36][R28.64+0x8], R41 ;  /* 0x000008291c007985 */ /* 0x0201e2000c101924 */
[----:B------:R-:W-:Y:S05]  /*8e30*/  BRA `(.L_x_156) ;  /* 0x0000000000087947 */ /* 0x000fea0003800000 */
.L_x_166:
[----:B------:R-:W5:Y:S04]  /*8e40*/  LD.E R3, desc[UR36][R2.64+0x8] ;  /* 0x0000082402037980 */ /* 0x000f68000c101900 */
[----:B-----5:R0:W-:Y:S02]  /*8e50*/  ST.E desc[UR36][R4.64+0x8], R3 ;  /* 0x0000080304007985 */ /* 0x0201e4000c101924 */
.L_x_156:
[----:B------:R-:W-:Y:S05]  /*8e60*/  BSYNC.RECONVERGENT B0 ;  /* 0x0000000000007941 */ /* 0x000fea0003800200 */
.L_x_155:
[----:B------:R-:W-:Y:S01]  /*8e70*/  BAR.SYNC.DEFER_BLOCKING 0x0 ;  /* 0x0000000000007b1d */ /* 0x000fe20000010000 */
[----:B------:R-:W-:-:S13]  /*8e80*/  ISETP.NE.AND P0, PT, R42, RZ, PT ;  /* 0x000000ff2a00720c */ /* 0x000fda0003f05270 */
[----:B0--3--:R-:W0:Y:S01]  /*8e90*/  @P0 LDC.64 R2, c[0x0][0x390] ;  /* 0x0000e400ff020b82 */ /* 0x009e220000000a00 */
[----:B------:R-:W3:Y:S01]  /*8ea0*/  @P0 LD.E R0, desc[UR36][R28.64] ;  /* 0x000000241c000980 */ /* 0x000ee2000c101900 */
[----:B0-----:R-:W-:-:S05]  /*8eb0*/  @P0 IMAD.WIDE R2, R45, 0x4, R2 ;  /* 0x000000042d020825 */ /* 0x001fca00078e0202 */
[----:B---3--:R0:W-:Y:S04]  /*8ec0*/  @P0 STG.E desc[UR36][R2.64], R0 ;  /* 0x0000000002000986 */ /* 0x0081e8000c101924 */
[----:B--2---:R-:W2:Y:S01]  /*8ed0*/  @P0 LD.E R7, desc[UR36][R28.64+0x4] ;  /* 0x000004241c070980 */ /* 0x004ea2000c101900 */
[----:B------:R-:W-:-:S03]  /*8ee0*/  MOV R34, 0x8 ;  /* 0x0000000800227802 */ /* 0x000fc60000000f00 */
[----:B--2---:R0:W-:Y:S04]  /*8ef0*/  @P0 STG.E desc[UR36][R2.64+0x4], R7 ;  /* 0x0000040702000986 */ /* 0x0041e8000c101924 */
[----:B------:R-:W2:Y:S01]  /*8f00*/  @P0 LD.E R9, desc[UR36][R28.64+0x8] ;  /* 0x000008241c090980 */ /* 0x000ea2000c101900 */
[----:B------:R0:W3:Y:S01]  /*8f10*/  LDC.64 R10, c[0x4][R34] ;  /* 0x01000000220a7b82 */ /* 0x0000e20000000a00 */
[----:B------:R-:W-:Y:S01]  /*8f20*/  MOV R4, R30 ;  /* 0x0000001e00047202 */ /* 0x000fe20000000f00 */
[----:B------:R-:W-:Y:S01]  /*8f30*/  IMAD.MOV.U32 R5, RZ, RZ, R31 ;  /* 0x000000ffff057224 */ /* 0x000fe200078e001f */
[----:B--23--:R0:W-:Y:S06]  /*8f40*/  @P0 STG.E desc[UR36][R2.64+0x8], R9 ;  /* 0x0000080902000986 */ /* 0x00c1ec000c101924 */
[----:B----4-:R-:W-:-:S07]  /*8f50*/  LEPC R20, `(.L_x_169) ;  /* 0x000000001014794e */ /* 0x010fce0000000000 */
[----:B01----:R-:W-:Y:S05]  /*8f60*/  CALL.ABS.NOINC R10 ;  /* 0x000000000a007343 */ /* 0x003fea0003c00000 */
.L_x_169:
[----:B------:R0:W1:Y:S01]  /*8f70*/  LDC.64 R2, c[0x4][R34] ;  /* 0x0100000022027b82 */ /* 0x0000620000000a00 */
[----:B------:R-:W-:Y:S01]  /*8f80*/  MOV R4, R22 ;  /* 0x0000001600047202 */ /* 0x000fe20000000f00 */
[----:B------:R-:W-:-:S07]  /*8f90*/  IMAD.MOV.U32 R5, RZ, RZ, R23 ;  /* 0x000000ffff057224 */ /* 0x000fce00078e0017 */
[----:B------:R-:W-:-:S07]  /*8fa0*/  LEPC R20, `(.L_x_170) ;  /* 0x000000001014794e */ /* 0x000fce0000000000 */
[----:B01----:R-:W-:Y:S05]  /*8fb0*/  CALL.ABS.NOINC R2 ;  /* 0x0000000002007343 */ /* 0x003fea0003c00000 */
.L_x_170:
[----:B------:R0:W1:Y:S01]  /*8fc0*/  LDC.64 R2, c[0x4][R34] ;  /* 0x0100000022027b82 */ /* 0x0000620000000a00 */
[----:B------:R-:W-:Y:S01]  /*8fd0*/  MOV R4, R24 ;  /* 0x0000001800047202 */ /* 0x000fe20000000f00 */
[----:B------:R-:W-:-:S07]  /*8fe0*/  IMAD.MOV.U32 R5, RZ, RZ, R25 ;  /* 0x000000ffff057224 */ /* 0x000fce00078e0019 */
[----:B------:R-:W-:-:S07]  /*8ff0*/  LEPC R20, `(.L_x_171) ;  /* 0x000000001014794e */ /* 0x000fce0000000000 */
[----:B01----:R-:W-:Y:S05]  /*9000*/  CALL.ABS.NOINC R2 ;  /* 0x0000000002007343 */ /* 0x003fea0003c00000 */
.L_x_171:
[----:B------:R0:W1:Y:S01]  /*9010*/  LDC.64 R2, c[0x4][R34] ;  /* 0x0100000022027b82 */ /* 0x0000620000000a00 */
[----:B------:R-:W-:Y:S01]  /*9020*/  MOV R4, R26 ;  /* 0x0000001a00047202 */ /* 0x000fe20000000f00 */
[----:B------:R-:W-:-:S07]  /*9030*/  IMAD.MOV.U32 R5, RZ, RZ, R27 ;  /* 0x000000ffff057224 */ /* 0x000fce00078e001b */
[----:B------:R-:W-:-:S07]  /*9040*/  LEPC R20, `(.L_x_172) ;  /* 0x000000001014794e */ /* 0x000fce0000000000 */
[----:B01----:R-:W-:Y:S05]  /*9050*/  CALL.ABS.NOINC R2 ;  /* 0x0000000002007343 */ /* 0x003fea0003c00000 */
.L_x_172:
[----:B------:R0:W1:Y:S01]  /*9060*/  LDC.64 R2, c[0x4][R34] ;  /* 0x0100000022027b82 */ /* 0x0000620000000a00 */
[----:B------:R-:W-:Y:S01]  /*9070*/  MOV R4, R32 ;  /* 0x0000002000047202 */ /* 0x000fe20000000f00 */
[----:B------:R-:W-:-:S07]  /*9080*/  IMAD.MOV.U32 R5, RZ, RZ, R33 ;  /* 0x000000ffff057224 */ /* 0x000fce00078e0021 */
[----:B------:R-:W-:-:S07]  /*9090*/  LEPC R20, `(.L_x_173) ;  /* 0x000000001014794e */ /* 0x000fce0000000000 */
[----:B01----:R-:W-:Y:S05]  /*90a0*/  CALL.ABS.NOINC R2 ;  /* 0x0000000002007343 */ /* 0x003fea0003c00000 */
.L_x_173:
[----:B------:R-:W-:Y:S05]  /*90b0*/  WARPSYNC.ALL ;  /* 0x0000000000007948 */ /* 0x000fea0003800000 */
[----:B------:R0:W1:Y:S08]  /*90c0*/  LDC.64 R2, c[0x4][R34] ;  /* 0x0100000022027b82 */ /* 0x0000700000000a00 */
[----:B------:R-:W-:Y:S01]  /*90d0*/  BAR.SYNC.DEFER_BLOCKING 0x0 ;  /* 0x0000000000007b1d */ /* 0x000fe20000010000 */
[----:B------:R-:W-:Y:S01]  /*90e0*/  MOV R4, R18 ;  /* 0x0000001200047202 */ /* 0x000fe20000000f00 */
[----:B0-----:R-:W-:-:S07]  /*90f0*/  IMAD.MOV.U32 R5, RZ, RZ, R19 ;  /* 0x000000ffff057224 */ /* 0x001fce00078e0013 */
[----:B------:R-:W-:-:S07]  /*9100*/  LEPC R20, `(.L_x_174) ;  /* 0x000000001014794e */ /* 0x000fce0000000000 */
[----:B-1----:R-:W-:Y:S05]  /*9110*/  CALL.ABS.NOINC R2 ;  /* 0x0000000002007343 */ /* 0x002fea0003c00000 */
.L_x_174:
[----:B------:R-:W0:Y:S01]  /*9120*/  LDC.64 R34, c[0x4][R34] ;  /* 0x0100000022227b82 */ /* 0x000e220000000a00 */
[----:B------:R-:W-:Y:S01]  /*9130*/  MOV R4, R16 ;  /* 0x0000001000047202 */ /* 0x000fe20000000f00 */
[----:B------:R-:W-:-:S07]  /*9140*/  IMAD.MOV.U32 R5, RZ, RZ, R17 ;  /* 0x000000ffff057224 */ /* 0x000fce00078e0011 */
[----:B------:R-:W-:-:S07]  /*9150*/  LEPC R20, `(.L_x_175) ;  /* 0x000000001014794e */ /* 0x000fce0000000000 */
[----:B0-----:R-:W-:Y:S05]  /*9160*/  CALL.ABS.NOINC R34 ;  /* 0x0000000022007343 */ /* 0x001fea0003c00000 */
.L_x_175:
[----:B------:R-:W-:Y:S05]  /*9170*/  EXIT ;  /* 0x000000000000794d */ /* 0x000fea0003800000 */
        .weak           $__internal_0_$__cuda_sm20_dblrcp_rn_slowpath_v3
        .type           $__internal_0_$__cuda_sm20_dblrcp_rn_slowpath_v3,@function
        .size           $__internal_0_$__cuda_sm20_dblrcp_rn_slowpath_v3,($__internal_1_$__cuda_sm20_div_rn_f64_full - $__internal_0_$__cuda_sm20_dblrcp_rn_slowpath_v3)
$__internal_0_$__cuda_sm20_dblrcp_rn_slowpath_v3:
[----:B------:R-:W-:Y:S01]  /*9180*/  MOV R12, R54 ;  /* 0x00000036000c7202 */ /* 0x000fe20000000f00 */
[----:B------:R-:W-:Y:S01]  /*9190*/  IMAD.MOV.U32 R13, RZ, RZ, R55 ;  /* 0x000000ffff0d7224 */ /* 0x000fe200078e0037 */
[----:B------:R-:W-:Y:S05]  /*91a0*/  BSSY.RECONVERGENT B1, `(.L_x_176) ;  /* 0x0000024000017945 */ /* 0x000fea0003800200 */
[----:B------:R-:W-:-:S14]  /*91b0*/  DSETP.GTU.AND P0, PT, |R12|, +INF , PT ;  /* 0x7ff000000c00742a */ /* 0x000fdc0003f0c200 */
[----:B------:R-:W-:Y:S05]  /*91c0*/  @P0 BRA `(.L_x_177) ;  /* 0x00000000007c0947 */ /* 0x000fea0003800000 */
[----:B------:R-:W-:-:S04]  /*91d0*/  LOP3.LUT R21, R55, 0x7fffffff, RZ, 0xc0, !PT ;  /* 0x7fffffff37157812 */ /* 0x000fc800078ec0ff */
[----:B------:R-:W-:-:S04]  /*91e0*/  IADD3 R15, PT, PT, R21, -0x1, RZ ;  /* 0xffffffff150f7810 */ /* 0x000fc80007ffe0ff */
[----:B------:R-:W-:-:S13]  /*91f0*/  ISETP.GE.U32.AND P0, PT, R15, 0x7fefffff, PT ;  /* 0x7fefffff0f00780c */ /* 0x000fda0003f06070 */
[----:B------:R-:W-:Y:S01]  /*9200*/  @P0 LOP3.LUT R55, R13, 0x7ff00000, RZ, 0x3c, !PT ;  /* 0x7ff000000d370812 */ /* 0x000fe200078e3cff */
[----:B------:R-:W-:Y:S01]  /*9210*/  @P0 IMAD.MOV.U32 R54, RZ, RZ, RZ ;  /* 0x000000ffff360224 */ /* 0x000fe200078e00ff */
[----:B------:R-:W-:Y:S06]  /*9220*/  @P0 BRA `(.L_x_178) ;  /* 0x00000000006c0947 */ /* 0x000fec0003800000 */
[----:B------:R-:W-:-:S13]  /*9230*/  ISETP.GE.U32.AND P0, PT, R21, 0x1000001, PT ;  /* 0x010000011500780c */ /* 0x000fda0003f06070 */
[----:B------:R-:W-:Y:S05]  /*9240*/  @!P0 BRA `(.L_x_179) ;  /* 0x0000000000388947 */ /* 0x000fea0003800000 */
[----:B------:R-:W-:Y:S01]  /*9250*/  IADD3 R21, PT, PT, R13, -0x3fe00000, RZ ;  /* 0xc02000000d157810 */ /* 0x000fe20007ffe0ff */
[----:B------:R-:W-:Y:S01]  /*9260*/  IMAD.MOV.U32 R54, RZ, RZ, R20 ;  /* 0x000000ffff367224 */ /* 0x000fe200078e0014 */
[----:B------:R-:W-:Y:S02]  /*9270*/  MOV R20, R12 ;  /* 0x0000000c00147202 */ /* 0x000fe40000000f00 */
[----:B------:R-:W0:Y:S04]  /*9280*/  MUFU.RCP64H R55, R21 ;  /* 0x0000001500377308 */ /* 0x000e280000001800 */
[----:B0-----:R-:W-:-:S08]  /*9290*/  DFMA R60, -R20, R54, 1 ;  /* 0x3ff00000143c742b */ /* 0x001fd00000000136 */
[----:B------:R-:W-:-:S08]  /*92a0*/  DFMA R60, R60, R60, R60 ;  /* 0x0000003c3c3c722b */ /* 0x000fd0000000003c */
[----:B------:R-:W-:-:S08]  /*92b0*/  DFMA R60, R54, R60, R54 ;  /* 0x0000003c363c722b */ /* 0x000fd00000000036 */
[----:B------:R-:W-:-:S08]  /*92c0*/  DFMA R54, -R20, R60, 1 ;  /* 0x3ff000001436742b */ /* 0x000fd0000000013c */
[----:B------:R-:W-:-:S08]  /*92d0*/  DFMA R54, R60, R54, R60 ;  /* 0x000000363c36722b */ /* 0x000fd0000000003c */
[----:B------:R-:W-:-:S08]  /*92e0*/  DMUL R54, R54, 2.2250738585072013831e-308 ;  /* 0x0010000036367828 */ /* 0x000fd00000000000 */
[----:B------:R-:W-:-:S08]  /*92f0*/  DFMA R12, -R12, R54, 1 ;  /* 0x3ff000000c0c742b */ /* 0x000fd00000000136 */
[----:B------:R-:W-:-:S08]  /*9300*/  DFMA R12, R12, R12, R12 ;  /* 0x0000000c0c0c722b */ /* 0x000fd0000000000c */
[----:B------:R-:W-:Y:S01]  /*9310*/  DFMA R54, R54, R12, R54 ;  /* 0x0000000c3636722b */ /* 0x000fe20000000036 */
[----:B------:R-:W-:Y:S10]  /*9320*/  BRA `(.L_x_178) ;  /* 0x00000000002c7947 */ /* 0x000ff40003800000 */
.L_x_179:
[----:B------:R-:W-:-:S06]  /*9330*/  DMUL R12, R12, 8.11296384146066816958e+31 ;  /* 0x469000000c0c7828 */ /* 0x000fcc0000000000 */
[----:B------:R-:W0:Y:S02]  /*9340*/  MUFU.RCP64H R21, R13 ;  /* 0x0000000d00157308 */ /* 0x000e240000001800 */
[----:B0-----:R-:W-:-:S08]  /*9350*/  DFMA R54, -R12, R20, 1 ;  /* 0x3ff000000c36742b */ /* 0x001fd00000000114 */
[----:B------:R-:W-:-:S08]  /*9360*/  DFMA R54, R54, R54, R54 ;  /* 0x000000363636722b */ /* 0x000fd00000000036 */
[----:B------:R-:W-:-:S08]  /*9370*/  DFMA R54, R20, R54, R20 ;  /* 0x000000361436722b */ /* 0x000fd00000000014 */
[----:B------:R-:W-:-:S08]  /*9380*/  DFMA R20, -R12, R54, 1 ;  /* 0x3ff000000c14742b */ /* 0x000fd00000000136 */
[----:B------:R-:W-:-:S08]  /*9390*/  DFMA R20, R54, R20, R54 ;  /* 0x000000143614722b */ /* 0x000fd00000000036 */
[----:B------:R-:W-:Y:S01]  /*93a0*/  DMUL R54, R20, 8.11296384146066816958e+31 ;  /* 0x4690000014367828 */ /* 0x000fe20000000000 */
[----:B------:R-:W-:Y:S10]  /*93b0*/  BRA `(.L_x_178) ;  /* 0x0000000000087947 */ /* 0x000ff40003800000 */
.L_x_177:
[----:B------:R-:W-:Y:S01]  /*93c0*/  LOP3.LUT R55, R13, 0x80000, RZ, 0xfc, !PT ;  /* 0x000800000d377812 */ /* 0x000fe200078efcff */
[----:B------:R-:W-:-:S07]  /*93d0*/  IMAD.MOV.U32 R54, RZ, RZ, R12 ;  /* 0x000000ffff367224 */ /* 0x000fce00078e000c */
.L_x_178:
[----:B------:R-:W-:Y:S05]  /*93e0*/  BSYNC.RECONVERGENT B1 ;  /* 0x0000000000017941 */ /* 0x000fea0003800200 */
.L_x_176:
[----:B------:R-:W-:Y:S01]  /*93f0*/  IMAD.MOV.U32 R15, RZ, RZ, 0x0 ;  /* 0x00000000ff0f7424 */ /* 0x000fe200078e00ff */
[----:B------:R-:W-:Y:S02]  /*9400*/  MOV R20, R54 ;  /* 0x0000003600147202 */ /* 0x000fe40000000f00 */
[----:B------:R-:W-:Y:S01]  /*9410*/  MOV R21, R55 ;  /* 0x0000003700157202 */ /* 0x000fe20000000f00 */
[----:B------:R-:W-:Y:S06]  /*9420*/  RET.REL.NODEC R14 `(_Z6evolvePfS_S_S_S_iiiffff) ;  /* 0xffffff680ef47950 */ /* 0x000fec0003c3ffff */
        .weak           $__internal_1_$__cuda_sm20_div_rn_f64_full
        .type           $__internal_1_$__cuda_sm20_div_rn_f64_full,@function
        .size           $__internal_1_$__cuda_sm20_div_rn_f64_full,($__internal_2_$__cuda_sm20_dsqrt_rn_f64_mediumpath_v1 - $__internal_1_$__cuda_sm20_div_rn_f64_full)
$__internal_1_$__cuda_sm20_div_rn_f64_full:
[----:B------:R-:W-:Y:S01]  /*9430*/  FSETP.GEU.AND P2, PT, |R63|, 1.469367938527859385e-39, PT ;  /* 0x001000003f00780b */ /* 0x000fe20003f4e200 */
[----:B------:R-:W-:Y:S01]  /*9440*/  IMAD.MOV.U32 R58, RZ, RZ, R62 ;  /* 0x000000ffff3a7224 */ /* 0x000fe200078e003e */
[C---:B------:R-:W-:Y:S01]  /*9450*/  FSETP.GEU.AND P0, PT, |R55|.reuse, 1.469367938527859385e-39, PT ;  /* 0x001000003700780b */ /* 0x040fe20003f0e200 */
[----:B------:R-:W-:Y:S01]  /*9460*/  BSSY.RECONVERGENT B2, `(.L_x_180) ;  /* 0x0000054000027945 */ /* 0x000fe20003800200 */
[----:B------:R-:W-:Y:S02]  /*9470*/  MOV R54, R56 ;  /* 0x0000003800367202 */ /* 0x000fe40000000f00 */
[----:B------:R-:W-:Y:S02]  /*9480*/  LOP3.LUT R57, R55, 0x800fffff, RZ, 0xc0, !PT ;  /* 0x800fffff37397812 */ /* 0x000fe400078ec0ff */
[----:B------:R-:W-:Y:S02]  /*9490*/  LOP3.LUT R13, R63, 0x7ff00000, RZ, 0xc0, !PT ;  /* 0x7ff000003f0d7812 */ /* 0x000fe400078ec0ff */
[----:B------:R-:W-:-:S02]  /*94a0*/  LOP3.LUT R57, R57, 0x3ff00000, RZ, 0xfc, !PT ;  /* 0x3ff0000039397812 */ /* 0x000fc400078efcff */
[C---:B------:R-:W-:Y:S02]  /*94b0*/  LOP3.LUT R20, R55.reuse, 0x7ff00000, RZ, 0xc0, !PT ;  /* 0x7ff0000037147812 */ /* 0x040fe400078ec0ff */
[----:B------:R-:W-:Y:S01]  /*94c0*/  @!P2 LOP3.LUT R14, R55, 0x7ff00000, RZ, 0xc0, !PT ;  /* 0x7ff00000370ea812 */ /* 0x000fe200078ec0ff */
[----:B------:R-:W-:Y:S01]  /*94d0*/  @!P0 DMUL R56, R54, 8.98846567431157953865e+307 ;  /* 0x7fe0000036388828 */ /* 0x000fe20000000000 */
[C---:B------:R-:W-:Y:S02]  /*94e0*/  ISETP.GE.U32.AND P1, PT, R13.reuse, R20, PT ;  /* 0x000000140d00720c */ /* 0x040fe40003f26070 */
[----:B------:R-:W-:Y:S02]  /*94f0*/  @!P2 ISETP.GE.U32.AND P3, PT, R13, R14, PT ;  /* 0x0000000e0d00a20c */ /* 0x000fe40003f66070 */
[----:B------:R-:W-:Y:S01]  /*9500*/  MOV R14, 0x1ca00000 ;  /* 0x1ca00000000e7802 */ /* 0x000fe20000000f00 */
[----:B------:R-:W0:Y:S01]  /*9510*/  MUFU.RCP64H R61, R57 ;  /* 0x00000039003d7308 */ /* 0x000e220000001800 */
[----:B------:R-:W-:-:S02]  /*9520*/  @!P2 MOV R64, RZ ;  /* 0x000000ff0040a202 */ /* 0x000fc40000000f00 */
[C---:B------:R-:W-:Y:S02]  /*9530*/  @!P2 SEL R15, R14.reuse, 0x63400000, !P3 ;  /* 0x634000000e0fa807 */ /* 0x040fe40005800000 */
[----:B------:R-:W-:Y:S02]  /*9540*/  SEL R59, R14, 0x63400000, !P1 ;  /* 0x634000000e3b7807 */ /* 0x000fe40004800000 */
[--C-:B------:R-:W-:Y:S02]  /*9550*/  @!P2 LOP3.LUT R15, R15, 0x80000000, R63.reuse, 0xf8, !PT ;  /* 0x800000000f0fa812 */ /* 0x100fe400078ef83f */
[----:B------:R-:W-:Y:S02]  /*9560*/  LOP3.LUT R59, R59, 0x800fffff, R63, 0xf8, !PT ;  /* 0x800fffff3b3b7812 */ /* 0x000fe400078ef83f */
[----:B------:R-:W-:Y:S01]  /*9570*/  @!P2 LOP3.LUT R65, R15, 0x100000, RZ, 0xfc, !PT ;  /* 0x001000000f41a812 */ /* 0x000fe200078efcff */
[----:B------:R-:W-:Y:S01]  /*9580*/  IMAD.MOV.U32 R15, RZ, RZ, R13 ;  /* 0x000000ffff0f7224 */ /* 0x000fe200078e000d */
[----:B------:R-:W-:-:S02]  /*9590*/  MOV R60, 0x1 ;  /* 0x00000001003c7802 */ /* 0x000fc40000000f00 */
[----:B------:R-:W-:Y:S02]  /*95a0*/  @!P0 LOP3.LUT R20, R57, 0x7ff00000, RZ, 0xc0, !PT ;  /* 0x7ff0000039148812 */ /* 0x000fe400078ec0ff */
[----:B------:R-:W-:Y:S02]  /*95b0*/  @!P2 DFMA R58, R58, 2, -R64 ;  /* 0x400000003a3aa82b */ /* 0x000fe40000000840 */
[----:B0-----:R-:W-:-:S08]  /*95c0*/  DFMA R64, R60, -R56, 1 ;  /* 0x3ff000003c40742b */ /* 0x001fd00000000838 */
[----:B------:R-:W-:Y:S01]  /*95d0*/  DFMA R64, R64, R64, R64 ;  /* 0x000000404040722b */ /* 0x000fe20000000040 */
[----:B------:R-:W-:-:S04]  /*95e0*/  @!P2 LOP3.LUT R15, R59, 0x7ff00000, RZ, 0xc0, !PT ;  /* 0x7ff000003b0fa812 */ /* 0x000fc800078ec0ff */
[----:B------:R-:W-:-:S03]  /*95f0*/  IADD3 R21, PT, PT, R15, -0x1, RZ ;  /* 0xffffffff0f157810 */ /* 0x000fc60007ffe0ff */
[----:B------:R-:W-:Y:S01]  /*9600*/  DFMA R60, R60, R64, R60 ;  /* 0x000000403c3c722b */ /* 0x000fe2000000003c */
[----:B------:R-:W-:Y:S02]  /*9610*/  ISETP.GT.U32.AND P0, PT, R21, 0x7feffffe, PT ;  /* 0x7feffffe1500780c */ /* 0x000fe40003f04070 */
[----:B------:R-:W-:-:S04]  /*9620*/  IADD3 R21, PT, PT, R20, -0x1, RZ ;  /* 0xffffffff14157810 */ /* 0x000fc80007ffe0ff */
[----:B------:R-:W-:Y:S01]  /*9630*/  ISETP.GT.U32.OR P0, PT, R21, 0x7feffffe, P0 ;  /* 0x7feffffe1500780c */ /* 0x000fe20000704470 */
[----:B------:R-:W-:-:S08]  /*9640*/  DFMA R64, R60, -R56, 1 ;  /* 0x3ff000003c40742b */ /* 0x000fd00000000838 */
[----:B------:R-:W-:-:S08]  /*9650*/  DFMA R60, R60, R64, R60 ;  /* 0x000000403c3c722b */ /* 0x000fd0000000003c */
[----:B------:R-:W-:-:S08]  /*9660*/  DMUL R64, R60, R58 ;  /* 0x0000003a3c407228 */ /* 0x000fd00000000000 */
[----:B------:R-:W-:-:S08]  /*9670*/  DFMA R66, R64, -R56, R58 ;  /* 0x800000384042722b */ /* 0x000fd0000000003a */
[----:B------:R-:W-:Y:S01]  /*9680*/  DFMA R60, R60, R66, R64 ;  /* 0x000000423c3c722b */ /* 0x000fe20000000040 */
[----:B------:R-:W-:Y:S10]  /*9690*/  @P0 BRA `(.L_x_181) ;  /* 0x00000000006c0947 */ /* 0x000ff40003800000 */
[----:B------:R-:W-:-:S04]  /*96a0*/  LOP3.LUT R20, R55, 0x7ff00000, RZ, 0xc0, !PT ;  /* 0x7ff0000037147812 */ /* 0x000fc800078ec0ff */
[CC--:B------:R-:W-:Y:S02]  /*96b0*/  ISETP.GE.U32.AND P0, PT, R13.reuse, R20.reuse, PT ;  /* 0x000000140d00720c */ /* 0x0c0fe40003f06070 */
[----:B------:R-:W-:Y:S02]  /*96c0*/  VIADDMNMX R13, R13, -R20, 0xb9600000, !PT ;  /* 0xb96000000d0d7446 */ /* 0x000fe40007800914 */
[----:B------:R-:W-:Y:S02]  /*96d0*/  SEL R14, R14, 0x63400000, !P0 ;  /* 0x634000000e0e7807 */ /* 0x000fe40004000000 */
[----:B------:R-:W-:-:S05]  /*96e0*/  VIMNMX R13, PT, PT, R13, 0x46a00000, PT ;  /* 0x46a000000d0d7848 */ /* 0x000fca0003fe0100 */
[----:B------:R-:W-:Y:S01]  /*96f0*/  IMAD.IADD R13, R13, 0x1, -R14 ;  /* 0x000000010d0d7824 */ /* 0x000fe200078e0a0e */
[----:B------:R-:W-:-:S04]  /*9700*/  MOV R14, RZ ;  /* 0x000000ff000e7202 */ /* 0x000fc80000000f00 */
[----:B------:R-:W-:-:S06]  /*9710*/  IADD3 R15, PT, PT, R13, 0x7fe00000, RZ ;  /* 0x7fe000000d0f7810 */ /* 0x000fcc0007ffe0ff */
[----:B------:R-:W-:-:S10]  /*9720*/  DMUL R64, R60, R14 ;  /* 0x0000000e3c407228 */ /* 0x000fd40000000000 */
[----:B------:R-:W-:-:S13]  /*9730*/  FSETP.GTU.AND P0, PT, |R65|, 1.469367938527859385e-39, PT ;  /* 0x001000004100780b */ /* 0x000fda0003f0c200 */
[----:B------:R-:W-:Y:S05]  /*9740*/  @P0 BRA `(.L_x_182) ;  /* 0x0000000000940947 */ /* 0x000fea0003800000 */
[----:B------:R-:W-:Y:S01]  /*9750*/  DFMA R56, R60, -R56, R58 ;  /* 0x800000383c38722b */ /* 0x000fe2000000003a */
[----:B------:R-:W-:-:S09]  /*9760*/  IMAD.MOV.U32 R20, RZ, RZ, RZ ;  /* 0x000000ffff147224 */ /* 0x000fd200078e00ff */
[C---:B------:R-:W-:Y:S02]  /*9770*/  FSETP.NEU.AND P0, PT, R57.reuse, RZ, PT ;  /* 0x000000ff3900720b */ /* 0x040fe40003f0d000 */
[----:B------:R-:W-:-:S04]  /*9780*/  LOP3.LUT R14, R57, 0x80000000, R55, 0x48, !PT ;  /* 0x80000000390e7812 */ /* 0x000fc800078e4837 */
[----:B------:R-:W-:-:S07]  /*9790*/  LOP3.LUT R21, R14, R15, RZ, 0xfc, !PT ;  /* 0x0000000f0e157212 */ /* 0x000fce00078efcff */
[----:B------:R-:W-:Y:S05]  /*97a0*/  @!P0 BRA `(.L_x_182) ;  /* 0x00000000007c8947 */ /* 0x000fea0003800000 */
[C---:B------:R-:W-:Y:S01]  /*97b0*/  IADD3 R55, PT, PT, -R13.reuse, RZ, RZ ;  /* 0x000000ff0d377210 */ /* 0x040fe20007ffe1ff */
[----:B------:R-:W-:Y:S01]  /*97c0*/  DMUL.RP R20, R60, R20 ;  /* 0x000000143c147228 */ /* 0x000fe20000008000 */
[----:B------:R-:W-:Y:S02]  /*97d0*/  MOV R54, RZ ;  /* 0x000000ff00367202 */ /* 0x000fe40000000f00 */
[----:B------:R-:W-:-:S04]  /*97e0*/  IADD3 R13, PT, PT, -R13, -0x43300000, RZ ;  /* 0xbcd000000d0d7810 */ /* 0x000fc80007ffe1ff */
[----:B------:R-:W-:-:S10]  /*97f0*/  DFMA R54, R64, -R54, R60 ;  /* 0x800000364036722b */ /* 0x000fd4000000003c */
[----:B------:R-:W-:Y:S02]  /*9800*/  FSETP.NEU.AND P0, PT, |R55|, R13, PT ;  /* 0x0000000d3700720b */ /* 0x000fe40003f0d200 */
[----:B------:R-:W-:Y:S02]  /*9810*/  LOP3.LUT R13, R21, R14, RZ, 0x3c, !PT ;  /* 0x0000000e150d7212 */ /* 0x000fe400078e3cff */
[----:B------:R-:W-:Y:S02]  /*9820*/  FSEL R64, R20, R64, !P0 ;  /* 0x0000004014407208 */ /* 0x000fe40004000000 */
[----:B------:R-:W-:Y:S01]  /*9830*/  FSEL R65, R13, R65, !P0 ;  /* 0x000000410d417208 */ /* 0x000fe20004000000 */
[----:B------:R-:W-:Y:S06]  /*9840*/  BRA `(.L_x_182) ;  /* 0x0000000000547947 */ /* 0x000fec0003800000 */
.L_x_181:
[----:B------:R-:W-:-:S14]  /*9850*/  DSETP.NAN.AND P0, PT, R62, R62, PT ;  /* 0x0000003e3e00722a */ /* 0x000fdc0003f08000 */
[----:B------:R-:W-:Y:S05]  /*9860*/  @P0 BRA `(.L_x_183) ;  /* 0x0000000000440947 */ /* 0x000fea0003800000 */
[----:B------:R-:W-:-:S14]  /*9870*/  DSETP.NAN.AND P0, PT, R54, R54, PT ;  /* 0x000000363600722a */ /* 0x000fdc0003f08000 */
[----:B------:R-:W-:Y:S05]  /*9880*/  @P0 BRA `(.L_x_184) ;  /* 0x0000000000300947 */ /* 0x000fea0003800000 */
[----:B------:R-:W-:Y:S01]  /*9890*/  ISETP.NE.AND P0, PT, R15, R20, PT ;  /* 0x000000140f00720c */ /* 0x000fe20003f05270 */
[----:B------:R-:W-:Y:S01]  /*98a0*/  IMAD.MOV.U32 R64, RZ, RZ, 0x0 ;  /* 0x00000000ff407424 */ /* 0x000fe200078e00ff */
[----:B------:R-:W-:-:S11]  /*98b0*/  MOV R65, 0xfff80000 ;  /* 0xfff8000000417802 */ /* 0x000fd60000000f00 */
[----:B------:R-:W-:Y:S05]  /*98c0*/  @!P0 BRA `(.L_x_182) ;  /* 0x0000000000348947 */ /* 0x000fea0003800000 */
[----:B------:R-:W-:Y:S02]  /*98d0*/  ISETP.NE.AND P0, PT, R15, 0x7ff00000, PT ;  /* 0x7ff000000f00780c */ /* 0x000fe40003f05270 */
[----:B------:R-:W-:Y:S02]  /*98e0*/  LOP3.LUT R65, R63, 0x80000000, R55, 0x48, !PT ;  /* 0x800000003f417812 */ /* 0x000fe400078e4837 */
[----:B------:R-:W-:-:S13]  /*98f0*/  ISETP.EQ.OR P0, PT, R20, RZ, !P0 ;  /* 0x000000ff1400720c */ /* 0x000fda0004702670 */
[----:B------:R-:W-:Y:S02]  /*9900*/  @P0 LOP3.LUT R13, R65, 0x7ff00000, RZ, 0xfc, !PT ;  /* 0x7ff00000410d0812 */ /* 0x000fe400078efcff */
[----:B------:R-:W-:Y:S01]  /*9910*/  @!P0 MOV R64, RZ ;  /* 0x000000ff00408202 */ /* 0x000fe20000000f00 */
[----:B------:R-:W-:Y:S01]  /*9920*/  @P0 IMAD.MOV.U32 R64, RZ, RZ, RZ ;  /* 0x000000ffff400224 */ /* 0x000fe200078e00ff */
[----:B------:R-:W-:Y:S01]  /*9930*/  @P0 MOV R65, R13 ;  /* 0x0000000d00410202 */ /* 0x000fe20000000f00 */
[----:B------:R-:W-:Y:S06]  /*9940*/  BRA `(.L_x_182) ;  /* 0x0000000000147947 */ /* 0x000fec0003800000 */
.L_x_184:
[----:B------:R-:W-:Y:S02]  /*9950*/  LOP3.LUT R65, R55, 0x80000, RZ, 0xfc, !PT ;  /* 0x0008000037417812 */ /* 0x000fe400078efcff */
[----:B------:R-:W-:Y:S01]  /*9960*/  MOV R64, R54 ;  /* 0x0000003600407202 */ /* 0x000fe20000000f00 */
[----:B------:R-:W-:Y:S06]  /*9970*/  BRA `(.L_x_182) ;  /* 0x0000000000087947 */ /* 0x000fec0003800000 */
.L_x_183:
[----:B------:R-:W-:Y:S01]  /*9980*/  LOP3.LUT R65, R63, 0x80000, RZ, 0xfc, !PT ;  /* 0x000800003f417812 */ /* 0x000fe200078efcff */
[----:B------:R-:W-:-:S07]  /*9990*/  IMAD.MOV.U32 R64, RZ, RZ, R62 ;  /* 0x000000ffff407224 */ /* 0x000fce00078e003e */
.L_x_182:
[----:B------:R-:W-:Y:S05]  /*99a0*/  BSYNC.RECONVERGENT B2 ;  /* 0x0000000000027941 */ /* 0x000fea0003800200 */
.L_x_180:
[----:B------:R-:W-:-:S04]  /*99b0*/  HFMA2 R13, -RZ, RZ, 0, 0 ;  /* 0x00000000ff0d7431 */ /* 0x000fc800000001ff */
[----:B------:R-:W-:Y:S05]  /*99c0*/  RET.REL.NODEC R12 `(_Z6evolvePfS_S_S_S_iiiffff) ;  /* 0xffffff640c8c7950 */ /* 0x000fea0003c3ffff */
        .weak           $__internal_2_$__cuda_sm20_dsqrt_rn_f64_mediumpath_v1
        .type           $__internal_2_$__cuda_sm20_dsqrt_rn_f64_mediumpath_v1,@function
        .size           $__internal_2_$__cuda_sm20_dsqrt_rn_f64_mediumpath_v1,($__internal_3_$__cuda_sm3x_div_rn_noftz_f32_slowpath - $__internal_2_$__cuda_sm20_dsqrt_rn_f64_mediumpath_v1)
$__internal_2_$__cuda_sm20_dsqrt_rn_f64_mediumpath_v1:
[----:B------:R-:W-:Y:S01]  /*99d0*/  ISETP.GE.U32.AND P0, PT, R12, -0x3400000, PT ;  /* 0xfcc000000c00780c */ /* 0x000fe20003f06070 */
[----:B------:R-:W-:Y:S01]  /*99e0*/  BSSY.RECONVERGENT B1, `(.L_x_185) ;  /* 0x000002b000017945 */ /* 0x000fe20003800200 */
[----:B------:R-:W-:Y:S01]  /*99f0*/  MOV R20, R56 ;  /* 0x0000003800147202 */ /* 0x000fe20000000f00 */
[----:B------:R-:W-:Y:S01]  /*9a00*/  IMAD.MOV.U32 R13, RZ, RZ, R65 ;  /* 0x000000ffff0d7224 */ /* 0x000fe200078e0041 */
[----:B------:R-:W-:Y:S01]  /*9a10*/  MOV R21, R57 ;  /* 0x0000003900157202 */ /* 0x000fe20000000f00 */
[----:B------:R-:W-:Y:S01]  /*9a20*/  IMAD.MOV.U32 R54, RZ, RZ, R5 ;  /* 0x000000ffff367224 */ /* 0x000fe200078e0005 */
[----:B------:R-:W-:Y:S01]  /*9a30*/  MOV R12, R64 ;  /* 0x00000040000c7202 */ /* 0x000fe20000000f00 */
[----:B------:R-:W-:Y:S01]  /*9a40*/  IMAD.MOV.U32 R57, RZ, RZ, R58 ;  /* 0x000000ffff397224 */ /* 0x000fe200078e003a */
[----:B------:R-:W-:Y:S02]  /*9a50*/  MOV R55, R15 ;  /* 0x0000000f00377202 */ /* 0x000fe40000000f00 */
[----:B------:R-:W-:-:S03]  /*9a60*/  MOV R56, R53 ;  /* 0x0000003500387202 */ /* 0x000fc60000000f00 */
[----:B------:R-:W-:Y:S05]  /*9a70*/  @!P0 BRA `(.L_x_186) ;  /* 0x0000000000208947 */ /* 0x000fea0003800000 */
[----:B------:R-:W-:-:S10]  /*9a80*/  DFMA.RM R20, R20, R54, R56 ;  /* 0x000000361414722b */ /* 0x000fd40000004038 */
[----:B------:R-:W-:-:S04]  /*9a90*/  IADD3 R54, P0, PT, R20, 0x1, RZ ;  /* 0x0000000114367810 */ /* 0x000fc80007f1e0ff */
[----:B------:R-:W-:-:S06]  /*9aa0*/  IADD3.X R55, PT, PT, RZ, R21, RZ, P0, !PT ;  /* 0x00000015ff377210 */ /* 0x000fcc00007fe4ff */
[----:B------:R-:W-:-:S08]  /*9ab0*/  DFMA.RP R12, -R20, R54, R12 ;  /* 0x00000036140c722b */ /* 0x000fd0000000810c */
[----:B------:R-:W-:-:S06]  /*9ac0*/  DSETP.GT.AND P0, PT, R12, RZ, PT ;  /* 0x000000ff0c00722a */ /* 0x000fcc0003f04000 */
[----:B------:R-:W-:Y:S02]  /*9ad0*/  FSEL R20, R54, R20, P0 ;  /* 0x0000001436147208 */ /* 0x000fe40000000000 */
[----:B------:R-:W-:Y:S01]  /*9ae0*/  FSEL R21, R55, R21, P0 ;  /* 0x0000001537157208 */ /* 0x000fe20000000000 */
[----:B------:R-:W-:Y:S06]  /*9af0*/  BRA `(.L_x_187) ;  /* 0x0000000000647947 */ /* 0x000fec0003800000 */
.L_x_186:
[----:B------:R-:W-:-:S14]  /*9b00*/  DSETP.NE.AND P0, PT, R12, RZ, PT ;  /* 0x000000ff0c00722a */ /* 0x000fdc0003f05000 */
[----:B------:R-:W-:Y:S05]  /*9b10*/  @!P0 BRA `(.L_x_188) ;  /* 0x0000000000588947 */ /* 0x000fea0003800000 */
[----:B------:R-:W-:-:S13]  /*9b20*/  ISETP.GE.AND P0, PT, R13, RZ, PT ;  /* 0x000000ff0d00720c */ /* 0x000fda0003f06270 */
[----:B------:R-:W-:Y:S01]  /*9b30*/  @!P0 MOV R20, 0x0 ;  /* 0x0000000000148802 */ /* 0x000fe20000000f00 */
[----:B------:R-:W-:Y:S01]  /*9b40*/  @!P0 IMAD.MOV.U32 R21, RZ, RZ, -0x80000 ;  /* 0xfff80000ff158424 */ /* 0x000fe200078e00ff */
[----:B------:R-:W-:Y:S06]  /*9b50*/  @!P0 BRA `(.L_x_187) ;  /* 0x00000000004c8947 */ /* 0x000fec0003800000 */
[----:B------:R-:W-:-:S13]  /*9b60*/  ISETP.GT.AND P0, PT, R13, 0x7fefffff, PT ;  /* 0x7fefffff0d00780c */ /* 0x000fda0003f04270 */
[----:B------:R-:W-:Y:S05]  /*9b70*/  @P0 BRA `(.L_x_188) ;  /* 0x0000000000400947 */ /* 0x000fea0003800000 */
[----:B------:R-:W-:Y:S01]  /*9b80*/  DMUL R12, R12, 8.11296384146066816958e+31 ;  /* 0x469000000c0c7828 */ /* 0x000fe20000000000 */
[----:B------:R-:W-:Y:S01]  /*9b90*/  MOV R20, RZ ;  /* 0x000000ff00147202 */ /* 0x000fe20000000f00 */
[----:B------:R-:W-:Y:S01]  /*9ba0*/  IMAD.MOV.U32 R57, RZ, RZ, 0x3fd80000 ;  /* 0x3fd80000ff397424 */ /* 0x000fe200078e00ff */
[----:B------:R-:W-:-:S03]  /*9bb0*/  MOV R56, 0x0 ;  /* 0x0000000000387802 */ /* 0x000fc60000000f00 */
[----:B------:R-:W0:Y:S02]  /*9bc0*/  MUFU.RSQ64H R21, R13 ;  /* 0x0000000d00157308 */ /* 0x000e240000001c00 */
[----:B0-----:R-:W-:-:S08]  /*9bd0*/  DMUL R54, R20, R20 ;  /* 0x0000001414367228 */ /* 0x001fd00000000000 */
[----:B------:R-:W-:-:S08]  /*9be0*/  DFMA R54, R12, -R54, 1 ;  /* 0x3ff000000c36742b */ /* 0x000fd00000000836 */
[----:B------:R-:W-:Y:S02]  /*9bf0*/  DFMA R56, R54, R56, 0.5 ;  /* 0x3fe000003638742b */ /* 0x000fe40000000038 */
[----:B------:R-:W-:-:S08]  /*9c00*/  DMUL R54, R20, R54 ;  /* 0x0000003614367228 */ /* 0x000fd00000000000 */
[----:B------:R-:W-:-:S08]  /*9c10*/  DFMA R54, R56, R54, R20 ;  /* 0x000000363836722b */ /* 0x000fd00000000014 */
[----:B------:R-:W-:Y:S02]  /*9c20*/  DMUL R20, R12, R54 ;  /* 0x000000360c147228 */ /* 0x000fe40000000000 */
[----:B------:R-:W-:-:S06]  /*9c30*/  IADD3 R55, PT, PT, R55, -0x100000, RZ ;  /* 0xfff0000037377810 */ /* 0x000fcc0007ffe0ff */
[----:B------:R-:W-:-:S08]  /*9c40*/  DFMA R56, R20, -R20, R12 ;  /* 0x800000141438722b */ /* 0x000fd0000000000c */
[----:B------:R-:W-:-:S10]  /*9c50*/  DFMA R20, R54, R56, R20 ;  /* 0x000000383614722b */ /* 0x000fd40000000014 */
[----:B------:R-:W-:Y:S01]  /*9c60*/  IADD3 R21, PT, PT, R21, -0x3500000, RZ ;  /* 0xfcb0000015157810 */ /* 0x000fe20007ffe0ff */
[----:B------:R-:W-:Y:S06]  /*9c70*/  BRA `(.L_x_187) ;  /* 0x0000000000047947 */ /* 0x000fec0003800000 */
.L_x_188:
[----:B------:R-:W-:-:S11]  /*9c80*/  DADD R20, R12, R12 ;  /* 0x000000000c147229 */ /* 0x000fd6000000000c */
.L_x_187:
[----:B------:R-:W-:Y:S05]  /*9c90*/  BSYNC.RECONVERGENT B1 ;  /* 0x0000000000017941 */ /* 0x000fea0003800200 */
.L_x_185:
[----:B------:R-:W-:Y:S02]  /*9ca0*/  HFMA2 R15, -RZ, RZ, 0, 0 ;  /* 0x00000000ff0f7431 */ /* 0x000fe400000001ff */
[----:B------:R-:W-:Y:S01]  /*9cb0*/  IMAD.MOV.U32 R12, RZ, RZ, R20 ;  /* 0x000000ffff0c7224 */ /* 0x000fe200078e0014 */
[----:B------:R-:W-:Y:S01]  /*9cc0*/  MOV R13, R21 ;  /* 0x00000015000d7202 */ /* 0x000fe20000000f00 */
[----:B------:R-:W-:Y:S06]  /*9cd0*/  RET.REL.NODEC R14 `(_Z6evolvePfS_S_S_S_iiiffff) ;  /* 0xffffff600ec87950 */ /* 0x000fec0003c3ffff */
        .weak           $__internal_3_$__cuda_sm3x_div_rn_noftz_f32_slowpath
        .type           $__internal_3_$__cuda_sm3x_div_rn_noftz_f32_slowpath,@function
        .size           $__internal_3_$__cuda_sm3x_div_rn_noftz_f32_slowpath,($_Z6evolvePfS_S_S_S_iiiffff$__internal_accurate_pow - $__internal_3_$__cuda_sm3x_div_rn_noftz_f32_slowpath)
$__internal_3_$__cuda_sm3x_div_rn_noftz_f32_slowpath:
[----:B------:R-:W-:Y:S01]  /*9ce0*/  SHF.R.U32.HI R13, RZ, 0x17, R5 ;  /* 0x00000017ff0d7819 */ /* 0x000fe20000011605 */
[----:B------:R-:W-:Y:S01]  /*9cf0*/  BSSY.RECONVERGENT B0, `(.L_x_189) ;  /* 0x0000063000007945 */ /* 0x000fe20003800200 */
[----:B------:R-:W-:Y:S02]  /*9d00*/  SHF.R.U32.HI R15, RZ, 0x17, R4 ;  /* 0x00000017ff0f7819 */ /* 0x000fe40000011604 */
[----:B------:R-:W-:Y:S02]  /*9d10*/  LOP3.LUT R13, R13, 0xff, RZ, 0xc0, !PT ;  /* 0x000000ff0d0d7812 */ /* 0x000fe400078ec0ff */
[----:B------:R-:W-:Y:S02]  /*9d20*/  LOP3.LUT R15, R15, 0xff, RZ, 0xc0, !PT ;  /* 0x000000ff0f0f7812 */ /* 0x000fe400078ec0ff */
[----:B------:R-:W-:Y:S01]  /*9d30*/  MOV R54, R4 ;  /* 0x0000000400367202 */ /* 0x000fe20000000f00 */
[----:B------:R-:W-:Y:S01]  /*9d40*/  VIADD R20, R13, 0xffffffff ;  /* 0xffffffff0d147836 */ /* 0x000fe20000000000 */
[----:B------:R-:W-:-:S04]  /*9d50*/  IADD3 R21, PT, PT, R15, -0x1, RZ ;  /* 0xffffffff0f157810 */ /* 0x000fc80007ffe0ff */
[----:B------:R-:W-:-:S04]  /*9d60*/  ISETP.GT.U32.AND P0, PT, R20, 0xfd, PT ;  /* 0x000000fd1400780c */ /* 0x000fc80003f04070 */
[----:B------:R-:W-:-:S13]  /*9d70*/  ISETP.GT.U32.OR P0, PT, R21, 0xfd, P0 ;  /* 0x000000fd1500780c */ /* 0x000fda0000704470 */
[----:B------:R-:W-:Y:S01]  /*9d80*/  @!P0 IMAD.MOV.U32 R14, RZ, RZ, RZ ;  /* 0x000000ffff0e8224 */ /* 0x000fe200078e00ff */
[----:B------:R-:W-:Y:S06]  /*9d90*/  @!P0 BRA `(.L_x_190) ;  /* 0x00000000005c8947 */ /* 0x000fec0003800000 */
[----:B------:R-:W-:Y:S02]  /*9da0*/  FSETP.GTU.FTZ.AND P0, PT, |R4|, +INF , PT ;  /* 0x7f8000000400780b */ /* 0x000fe40003f1c200 */
[----:B------:R-:W-:-:S04]  /*9db0*/  FSETP.GTU.FTZ.AND P1, PT, |R5|, +INF , PT ;  /* 0x7f8000000500780b */ /* 0x000fc80003f3c200 */
[----:B------:R-:W-:-:S13]  /*9dc0*/  PLOP3.LUT P0, PT, P0, P1, PT, 0xf8, 0x8f ;  /* 0x00000000008f781c */ /* 0x000fda0000703f70 */
[----:B------:R-:W-:Y:S05]  /*9dd0*/  @P0 BRA `(.L_x_191) ;  /* 0x00000004004c0947 */ /* 0x000fea0003800000 */
[----:B------:R-:W-:-:S13]  /*9de0*/  LOP3.LUT P0, RZ, R5, 0x7fffffff, R54, 0xc8, !PT ;  /* 0x7fffffff05ff7812 */ /* 0x000fda000780c836 */
[----:B------:R-:W-:Y:S05]  /*9df0*/  @!P0 BRA `(.L_x_192) ;  /* 0x00000004003c8947 */ /* 0x000fea0003800000 */
[C---:B------:R-:W-:Y:S02]  /*9e00*/  FSETP.NEU.FTZ.AND P1, PT, |R4|.reuse, +INF , PT ;  /* 0x7f8000000400780b */ /* 0x040fe40003f3d200 */
[----:B------:R-:W-:Y:S02]  /*9e10*/  FSETP.NEU.FTZ.AND P2, PT, |R5|, +INF , PT ;  /* 0x7f8000000500780b */ /* 0x000fe40003f5d200 */
[----:B------:R-:W-:-:S11]  /*9e20*/  FSETP.NEU.FTZ.AND P0, PT, |R4|, +INF , PT ;  /* 0x7f8000000400780b */ /* 0x000fd60003f1d200 */
[----:B------:R-:W-:Y:S05]  /*9e30*/  @!P2 BRA !P1, `(.L_x_192) ;  /* 0x00000004002ca947 */ /* 0x000fea0004800000 */
[----:B------:R-:W-:-:S04]  /*9e40*/  LOP3.LUT P1, RZ, R54, 0x7fffffff, RZ, 0xc0, !PT ;  /* 0x7fffffff36ff7812 */ /* 0x000fc8000782c0ff */
[----:B------:R-:W-:-:S13]  /*9e50*/  PLOP3.LUT P1, PT, P2, P1, PT, 0x2f, 0xf2 ;  /* 0x0000000000f2781c */ /* 0x000fda0001722577 */
[----:B------:R-:W-:Y:S05]  /*9e60*/  @P1 BRA `(.L_x_193) ;  /* 0x0000000400181947 */ /* 0x000fea0003800000 */
[----:B------:R-:W-:-:S04]  /*9e70*/  LOP3.LUT P1, RZ, R5, 0x7fffffff, RZ, 0xc0, !PT ;  /* 0x7fffffff05ff7812 */ /* 0x000fc8000782c0ff */
[----:B------:R-:W-:-:S13]  /*9e80*/  PLOP3.LUT P0, PT, P0, P1, PT, 0x2f, 0xf2 ;  /* 0x0000000000f2781c */ /* 0x000fda0000702577 */
[----:B------:R-:W-:Y:S05]  /*9e90*/  @P0 BRA `(.L_x_194) ;  /* 0x0000000400000947 */ /* 0x000fea0003800000 */
[----:B------:R-:W-:Y:S02]  /*9ea0*/  ISETP.GE.AND P0, PT, R21, RZ, PT ;  /* 0x000000ff1500720c */ /* 0x000fe40003f06270 */
[----:B------:R-:W-:-:S11]  /*9eb0*/  ISETP.GE.AND P1, PT, R20, RZ, PT ;  /* 0x000000ff1400720c */ /* 0x000fd60003f26270 */
[----:B------:R-:W-:Y:S01]  /*9ec0*/  @P0 MOV R14, RZ ;  /* 0x000000ff000e0202 */ /* 0x000fe20000000f00 */
[----:B------:R-:W-:Y:S01]  /*9ed0*/  @!P0 FFMA R54, R4, 1.84467440737095516160e+19, RZ ;  /* 0x5f80000004368823 */ /* 0x000fe200000000ff */
[----:B------:R-:W-:Y:S01]  /*9ee0*/  @!P0 MOV R14, 0xffffffc0 ;  /* 0xffffffc0000e8802 */ /* 0x000fe20000000f00 */
[----:B------:R-:W-:-:S04]  /*9ef0*/  @!P1 FFMA R5, R5, 1.84467440737095516160e+19, RZ ;  /* 0x5f80000005059823 */ /* 0x000fc800000000ff */
[----:B------:R-:W-:-:S07]  /*9f00*/  @!P1 VIADD R14, R14, 0x40 ;  /* 0x000000400e0e9836 */ /* 0x000fce0000000000 */
.L_x_190:
[----:B------:R-:W-:Y:S01]  /*9f10*/  LEA R20, R13, 0xc0800000, 0x17 ;  /* 0xc08000000d147811 */ /* 0x000fe200078eb8ff */
[----:B------:R-:W-:Y:S01]  /*9f20*/  BSSY.RECONVERGENT B1, `(.L_x_195) ;  /* 0x0000036000017945 */ /* 0x000fe20003800200 */
[----:B------:R-:W-:Y:S02]  /*9f30*/  IADD3 R15, PT, PT, R15, -0x7f, RZ ;  /* 0xffffff810f0f7810 */ /* 0x000fe40007ffe0ff */
[----:B------:R-:W-:-:S03]  /*9f40*/  IADD3 R55, PT, PT, -R20, R5, RZ ;  /* 0x0000000514377210 */ /* 0x000fc60007ffe1ff */
[----:B------:R-:W-:Y:S01]  /*9f50*/  IMAD R5, R15, -0x800000, R54 ;  /* 0xff8000000f057824 */ /* 0x000fe200078e0236 */
[----:B------:R-:W0:Y:S01]  /*9f60*/  MUFU.RCP R21, R55 ;  /* 0x0000003700157308 */ /* 0x000e220000001000 */
[----:B------:R-:W-:Y:S01]  /*9f70*/  FADD.FTZ R20, -R55, -RZ ;  /* 0x800000ff37147221 */ /* 0x000fe20000010100 */
[----:B------:R-:W-:-:S05]  /*9f80*/  IADD3 R15, PT, PT, R15, 0x7f, -R13 ;  /* 0x0000007f0f0f7810 */ /* 0x000fca0007ffe80d */
[----:B------:R-:W-:Y:S02]  /*9f90*/  IMAD.IADD R14, R15, 0x1, R14 ;  /* 0x000000010f0e7824 */ /* 0x000fe400078e020e */
[----:B0-----:R-:W-:-:S04]  /*9fa0*/  FFMA R56, R21, R20, 1 ;  /* 0x3f80000015387423 */ /* 0x001fc80000000014 */
[----:B------:R-:W-:-:S04]  /*9fb0*/  FFMA R56, R21, R56, R21 ;  /* 0x0000003815387223 */ /* 0x000fc80000000015 */
[----:B------:R-:W-:-:S04]  /*9fc0*/  FFMA R21, R5, R56, RZ ;  /* 0x0000003805157223 */ /* 0x000fc800000000ff */
[----:B------:R-:W-:-:S04]  /*9fd0*/  FFMA R54, R20, R21, R5 ;  /* 0x0000001514367223 */ /* 0x000fc80000000005 */
[----:B------:R-:W-:-:S04]  /*9fe0*/  FFMA R21, R56, R54, R21 ;  /* 0x0000003638157223 */ /* 0x000fc80000000015 */
[----:B------:R-:W-:-:S04]  /*9ff0*/  FFMA R20, R20, R21, R5 ;  /* 0x0000001514147223 */ /* 0x000fc80000000005 */
[----:B------:R-:W-:-:S05]  /*a000*/  FFMA R5, R56, R20, R21 ;  /* 0x0000001438057223 */ /* 0x000fca0000000015 */
[----:B------:R-:W-:-:S04]  /*a010*/  SHF.R.U32.HI R13, RZ, 0x17, R5 ;  /* 0x00000017ff0d7819 */ /* 0x000fc80000011605 */
[----:B------:R-:W-:-:S04]  /*a020*/  LOP3.LUT R13, R13, 0xff, RZ, 0xc0, !PT ;  /* 0x000000ff0d0d7812 */ /* 0x000fc800078ec0ff */
[----:B------:R-:W-:-:S04]  /*a030*/  IADD3 R13, PT, PT, R13, R14, RZ ;  /* 0x0000000e0d0d7210 */ /* 0x000fc80007ffe0ff */
[----:B------:R-:W-:-:S04]  /*a040*/  IADD3 R15, PT, PT, R13, -0x1, RZ ;  /* 0xffffffff0d0f7810 */ /* 0x000fc80007ffe0ff */
[----:B------:R-:W-:-:S13]  /*a050*/  ISETP.GE.U32.AND P0, PT, R15, 0xfe, PT ;  /* 0x000000fe0f00780c */ /* 0x000fda0003f06070 */
[----:B------:R-:W-:Y:S05]  /*a060*/  @!P0 BRA `(.L_x_196) ;  /* 0x0000000000808947 */ /* 0x000fea0003800000 */
[----:B------:R-:W-:-:S13]  /*a070*/  ISETP.GT.AND P0, PT, R13, 0xfe, PT ;  /* 0x000000fe0d00780c */ /* 0x000fda0003f04270 */
[----:B------:R-:W-:Y:S05]  /*a080*/  @P0 BRA `(.L_x_197) ;  /* 0x00000000006c0947 */ /* 0x000fea0003800000 */
[----:B------:R-:W-:-:S13]  /*a090*/  ISETP.GE.AND P0, PT, R13, 0x1, PT ;  /* 0x000000010d00780c */ /* 0x000fda0003f06270 */
[----:B------:R-:W-:Y:S05]  /*a0a0*/  @P0 BRA `(.L_x_198) ;  /* 0x0000000000740947 */ /* 0x000fea0003800000 */
[----:B------:R-:W-:Y:S02]  /*a0b0*/  ISETP.GE.AND P0, PT, R13, -0x18, PT ;  /* 0xffffffe80d00780c */ /* 0x000fe40003f06270 */
[----:B------:R-:W-:-:S11]  /*a0c0*/  LOP3.LUT R5, R5, 0x80000000, RZ, 0xc0, !PT ;  /* 0x8000000005057812 */ /* 0x000fd600078ec0ff */
[----:B------:R-:W-:Y:S05]  /*a0d0*/  @!P0 BRA `(.L_x_198) ;  /* 0x0000000000688947 */ /* 0x000fea0003800000 */
[CCC-:B------:R-:W-:Y:S01]  /*a0e0*/  FFMA.RZ R15, R56.reuse, R20.reuse, R21.reuse ;  /* 0x00000014380f7223 */ /* 0x1c0fe2000000c015 */
[CCC-:B------:R-:W-:Y:S01]  /*a0f0*/  FFMA.RP R14, R56.reuse, R20.reuse, R21.reuse ;  /* 0x00000014380e7223 */ /* 0x1c0fe20000008015 */
[----:B------:R-:W-:Y:S01]  /*a100*/  FFMA.RM R21, R56, R20, R21 ;  /* 0x0000001438157223 */ /* 0x000fe20000004015 */
[C---:B------:R-:W-:Y:S01]  /*a110*/  VIADD R20, R13.reuse, 0x20 ;  /* 0x000000200d147836 */ /* 0x040fe20000000000 */
[----:B------:R-:W-:Y:S02]  /*a120*/  ISETP.NE.AND P2, PT, R13, RZ, PT ;  /* 0x000000ff0d00720c */ /* 0x000fe40003f45270 */
[----:B------:R-:W-:Y:S02]  /*a130*/  LOP3.LUT R15, R15, 0x7fffff, RZ, 0xc0, !PT ;  /* 0x007fffff0f0f7812 */ /* 0x000fe400078ec0ff */
[----:B------:R-:W-:Y:S02]  /*a140*/  ISETP.NE.AND P1, PT, R13, RZ, PT ;  /* 0x000000ff0d00720c */ /* 0x000fe40003f25270 */
[----:B------:R-:W-:-:S02]  /*a150*/  LOP3.LUT R15, R15, 0x800000, RZ, 0xfc, !PT ;  /* 0x008000000f0f7812 */ /* 0x000fc400078efcff */
[----:B------:R-:W-:Y:S02]  /*a160*/  IADD3 R13, PT, PT, -R13, RZ, RZ ;  /* 0x000000ff0d0d7210 */ /* 0x000fe40007ffe1ff */
[----:B------:R-:W-:Y:S02]  /*a170*/  SHF.L.U32 R20, R15, R20, RZ ;  /* 0x000000140f147219 */ /* 0x000fe400000006ff */
[----:B------:R-:W-:Y:S02]  /*a180*/  FSETP.NEU.FTZ.AND P0, PT, R14, R21, PT ;  /* 0x000000150e00720b */ /* 0x000fe40003f1d000 */
[----:B------:R-:W-:Y:S02]  /*a190*/  SEL R14, R13, RZ, P2 ;  /* 0x000000ff0d0e7207 */ /* 0x000fe40001000000 */
[----:B------:R-:W-:Y:S02]  /*a1a0*/  ISETP.NE.AND P1, PT, R20, RZ, P1 ;  /* 0x000000ff1400720c */ /* 0x000fe40000f25270 */
[----:B------:R-:W-:-:S02]  /*a1b0*/  SHF.R.U32.HI R14, RZ, R14, R15 ;  /* 0x0000000eff0e7219 */ /* 0x000fc4000001160f */
[----:B------:R-:W-:Y:S02]  /*a1c0*/  PLOP3.LUT P0, PT, P0, P1, PT, 0xf8, 0x8f ;  /* 0x00000000008f781c */ /* 0x000fe40000703f70 */
[----:B------:R-:W-:Y:S02]  /*a1d0*/  SHF.R.U32.HI R13, RZ, 0x1, R14 ;  /* 0x00000001ff0d7819 */ /* 0x000fe4000001160e */
[----:B------:R-:W-:-:S04]  /*a1e0*/  SEL R20, RZ, 0x1, !P0 ;  /* 0x00000001ff147807 */ /* 0x000fc80004000000 */
[----:B------:R-:W-:-:S04]  /*a1f0*/  LOP3.LUT R15, R20, 0x1, R13, 0xf8, !PT ;  /* 0x00000001140f7812 */ /* 0x000fc800078ef80d */
[----:B------:R-:W-:-:S04]  /*a200*/  LOP3.LUT R14, R15, R14, RZ, 0xc0, !PT ;  /* 0x0000000e0f0e7212 */ /* 0x000fc800078ec0ff */
[----:B------:R-:W-:-:S04]  /*a210*/  IADD3 R14, PT, PT, R13, R14, RZ ;  /* 0x0000000e0d0e7210 */ /* 0x000fc80007ffe0ff */
[----:B------:R-:W-:Y:S01]  /*a220*/  LOP3.LUT R5, R14, R5, RZ, 0xfc, !PT ;  /* 0x000000050e057212 */ /* 0x000fe200078efcff */
[----:B------:R-:W-:Y:S06]  /*a230*/  BRA `(.L_x_198) ;  /* 0x0000000000107947 */ /* 0x000fec0003800000 */
.L_x_197:
[----:B------:R-:W-:-:S04]  /*a240*/  LOP3.LUT R5, R5, 0x80000000, RZ, 0xc0, !PT ;  /* 0x8000000005057812 */ /* 0x000fc800078ec0ff */
[----:B------:R-:W-:Y:S01]  /*a250*/  LOP3.LUT R5, R5, 0x7f800000, RZ, 0xfc, !PT ;  /* 0x7f80000005057812 */ /* 0x000fe200078efcff */
[----:B------:R-:W-:Y:S06]  /*a260*/  BRA `(.L_x_198) ;  /* 0x0000000000047947 */ /* 0x000fec0003800000 */
.L_x_196:
[----:B------:R-:W-:-:S07]  /*a270*/  IMAD R5, R14, 0x800000, R5 ;  /* 0x008000000e057824 */ /* 0x000fce00078e0205 */
.L_x_198:
[----:B------:R-:W-:Y:S05]  /*a280*/  BSYNC.RECONVERGENT B1 ;  /* 0x0000000000017941 */ /* 0x000fea0003800200 */
.L_x_195:
[----:B------:R-:W-:Y:S05]  /*a290*/  BRA `(.L_x_199) ;  /* 0x0000000000207947 */ /* 0x000fea0003800000 */
.L_x_194:
[----:B------:R-:W-:-:S04]  /*a2a0*/  LOP3.LUT R5, R5, 0x80000000, R54, 0x48, !PT ;  /* 0x8000000005057812 */ /* 0x000fc800078e4836 */
[----:B------:R-:W-:Y:S01]  /*a2b0*/  LOP3.LUT R5, R5, 0x7f800000, RZ, 0xfc, !PT ;  /* 0x7f80000005057812 */ /* 0x000fe200078efcff */
[----:B------:R-:W-:Y:S06]  /*a2c0*/  BRA `(.L_x_199) ;  /* 0x0000000000147947 */ /* 0x000fec0003800000 */
.L_x_193:
[----:B------:R-:W-:Y:S01]  /*a2d0*/  LOP3.LUT R5, R5, 0x80000000, R54, 0x48, !PT ;  /* 0x8000000005057812 */ /* 0x000fe200078e4836 */
[----:B------:R-:W-:Y:S06]  /*a2e0*/  BRA `(.L_x_199) ;  /* 0x00000000000c7947 */ /* 0x000fec0003800000 */
.L_x_192:
[----:B------:R-:W0:Y:S01]  /*a2f0*/  MUFU.RSQ R5, -QNAN ;  /* 0xffc0000000057908 */ /* 0x000e220000001400 */
[----:B------:R-:W-:Y:S05]  /*a300*/  BRA `(.L_x_199) ;  /* 0x0000000000047947 */ /* 0x000fea0003800000 */
.L_x_191:
[----:B------:R-:W-:-:S07]  /*a310*/  FADD.FTZ R5, R4, R5 ;  /* 0x0000000504057221 */ /* 0x000fce0000010000 */
.L_x_199:
[----:B------:R-:W-:Y:S05]  /*a320*/  BSYNC.RECONVERGENT B0 ;  /* 0x0000000000007941 */ /* 0x000fea0003800200 */
.L_x_189:
[----:B------:R-:W-:-:S04]  /*a330*/  HFMA2 R13, -RZ, RZ, 0, 0 ;  /* 0x00000000ff0d7431 */ /* 0x000fc800000001ff */
[----:B0-----:R-:W-:Y:S05]  /*a340*/  RET.REL.NODEC R12 `(_Z6evolvePfS_S_S_S_iiiffff) ;  /* 0xffffff5c0c2c7950 */ /* 0x001fea0003c3ffff */
        .type           $_Z6evolvePfS_S_S_S_iiiffff$__internal_accurate_pow,@function
        .size           $_Z6evolvePfS_S_S_S_iiiffff$__internal_accurate_pow,(.L_x_206 - $_Z6evolvePfS_S_S_S_iiiffff$__internal_accurate_pow)
$_Z6evolvePfS_S_S_S_iiiffff$__internal_accurate_pow:
[----:B------:R-:W-:Y:S01]  /*a350*/  ISETP.GT.U32.AND P0, PT, R3, 0xfffff, PT ;  /* 0x000fffff0300780c */ /* 0x000fe20003f04070 */
[--C-:B------:R-:W-:Y:S01]  /*a360*/  IMAD.MOV.U32 R5, RZ, RZ, R3.reuse ;  /* 0x000000ffff057224 */ /* 0x100fe200078e0003 */
[----:B------:R-:W-:Y:S01]  /*a370*/  MOV R13, R3 ;  /* 0x00000003000d7202 */ /* 0x000fe20000000f00 */
[----:B------:R-:W-:Y:S01]  /*a380*/  IMAD.MOV.U32 R66, RZ, RZ, 0x41ad3b5a ;  /* 0x41ad3b5aff427424 */ /* 0x000fe200078e00ff */
[----:B------:R-:W-:Y:S01]  /*a390*/  MOV R60, RZ ;  /* 0x000000ff003c7202 */ /* 0x000fe20000000f00 */
[----:B------:R-:W-:Y:S01]  /*a3a0*/  UMOV UR4, 0x7d2cafe2 ;  /* 0x7d2cafe200047882 */ /* 0x000fe20000000000 */
[----:B------:R-:W-:Y:S01]  /*a3b0*/  MOV R67, 0x3ed0f5d2 ;  /* 0x3ed0f5d200437802 */ /* 0x000fe20000000f00 */
[----:B------:R-:W-:Y:S01]  /*a3c0*/  UMOV UR5, 0x3eb0f5ff ;  /* 0x3eb0f5ff00057882 */ /* 0x000fe20000000000 */
[----:B------:R-:W-:Y:S01]  /*a3d0*/  SHF.R.U32.HI R3, RZ, 0x14, R3 ;  /* 0x00000014ff037819 */ /* 0x000fe20000011603 */
[----:B------:R-:W-:Y:S01]  /*a3e0*/  UMOV UR6, 0x3b39803f ;  /* 0x3b39803f00067882 */ /* 0x000fe20000000000 */
[----:B------:R-:W-:-:S03]  /*a3f0*/  UMOV UR7, 0x3c7abc9e ;  /* 0x3c7abc9e00077882 */ /* 0x000fc60000000000 */
[----:B------:R-:W-:-:S10]  /*a400*/  @!P0 DMUL R74, R12, 1.80143985094819840000e+16 ;  /* 0x435000000c4a8828 */ /* 0x000fd40000000000 */
[----:B------:R-:W-:Y:S02]  /*a410*/  @!P0 MOV R5, R75 ;  /* 0x0000004b00058202 */ /* 0x000fe40000000f00 */
[----:B------:R-:W-:Y:S02]  /*a420*/  @!P0 MOV R12, R74 ;  /* 0x0000004a000c8202 */ /* 0x000fe40000000f00 */
[----:B------:R-:W-:Y:S02]  /*a430*/  LOP3.LUT R5, R5, 0x800fffff, RZ, 0xc0, !PT ;  /* 0x800fffff05057812 */ /* 0x000fe400078ec0ff */
[----:B------:R-:W-:Y:S02]  /*a440*/  @!P0 LEA.HI R3, R75, 0xffffffca, RZ, 0xc ;  /* 0xffffffca4b038811 */ /* 0x000fe400078f60ff */
[----:B------:R-:W-:-:S04]  /*a450*/  LOP3.LUT R13, R5, 0x3ff00000, RZ, 0xfc, !PT ;  /* 0x3ff00000050d7812 */ /* 0x000fc800078efcff */
[----:B------:R-:W-:-:S13]  /*a460*/  ISETP.GE.U32.AND P1, PT, R13, 0x3ff6a09f, PT ;  /* 0x3ff6a09f0d00780c */ /* 0x000fda0003f26070 */
[----:B------:R-:W-:-:S05]  /*a470*/  @P1 VIADD R5, R13, 0xfff00000 ;  /* 0xfff000000d051836 */ /* 0x000fca0000000000 */
[----:B------:R-:W-:Y:S02]  /*a480*/  @P1 MOV R13, R5 ;  /* 0x00000005000d1202 */ /* 0x000fe40000000f00 */
[C---:B------:R-:W-:Y:S02]  /*a490*/  IADD3 R5, PT, PT, R3.reuse, -0x3ff, RZ ;  /* 0xfffffc0103057810 */ /* 0x040fe40007ffe0ff */
[----:B------:R-:W-:Y:S02]  /*a4a0*/  @P1 IADD3 R5, PT, PT, R3, -0x3fe, RZ ;  /* 0xfffffc0203051810 */ /* 0x000fe40007ffe0ff */
[----:B------:R-:W-:-:S06]  /*a4b0*/  DADD R54, R12, 1 ;  /* 0x3ff000000c367429 */ /* 0x000fcc0000000000 */
[----:B------:R-:W0:Y:S02]  /*a4c0*/  MUFU.RCP64H R61, R55 ;  /* 0x00000037003d7308 */ /* 0x000e240000001800 */
[----:B0-----:R-:W-:-:S08]  /*a4d0*/  DFMA R20, -R54, R60, 1 ;  /* 0x3ff000003614742b */ /* 0x001fd0000000013c */
[----:B------:R-:W-:Y:S02]  /*a4e0*/  DFMA R64, R20, R20, R20 ;  /* 0x000000141440722b */ /* 0x000fe40000000014 */
[----:B------:R-:W-:-:S06]  /*a4f0*/  DADD R20, R12, -1 ;  /* 0xbff000000c147429 */ /* 0x000fcc0000000000 */
[----:B------:R-:W-:-:S08]  /*a500*/  DFMA R64, R60, R64, R60 ;  /* 0x000000403c40722b */ /* 0x000fd0000000003c */
[----:B------:R-:W-:-:S08]  /*a510*/  DMUL R12, R20, R64 ;  /* 0x00000040140c7228 */ /* 0x000fd00000000000 */
[----:B------:R-:W-:-:S08]  /*a520*/  DFMA R12, R20, R64, R12 ;  /* 0x00000040140c722b */ /* 0x000fd0000000000c */
[CC--:B------:R-:W-:Y:S02]  /*a530*/  DMUL R60, R12.reuse, R12.reuse ;  /* 0x0000000c0c3c7228 */ /* 0x0c0fe40000000000 */
[----:B------:R-:W-:-:S06]  /*a540*/  DMUL R76, R12, R12 ;  /* 0x0000000c0c4c7228 */ /* 0x000fcc0000000000 */
[----:B------:R-:W-:Y:S01]  /*a550*/  DFMA R54, R60, UR4, R66 ;  /* 0x000000043c367c2b */ /* 0x000fe20008000042 */
[----:B------:R-:W-:Y:S01]  /*a560*/  UMOV UR4, 0x75488a3f ;  /* 0x75488a3f00047882 */ /* 0x000fe20000000000 */
[----:B------:R-:W-:Y:S01]  /*a570*/  UMOV UR5, 0x3ef3b20a ;  /* 0x3ef3b20a00057882 */ /* 0x000fe20000000000 */
[----:B------:R-:W-:Y:S02]  /*a580*/  DADD R66, R20, -R12 ;  /* 0x0000000014427229 */ /* 0x000fe4000000080c */
[----:B------:R-:W-:-:S03]  /*a590*/  DMUL R78, R12, R76 ;  /* 0x0000004c0c4e7228 */ /* 0x000fc60000000000 */
[----:B------:R-:W-:Y:S01]  /*a5a0*/  DFMA R54, R60, R54, UR4 ;  /* 0x000000043c367e2b */ /* 0x000fe20008000036 */
[----:B------:R-:W-:Y:S01]  /*a5b0*/  UMOV UR4, 0xe4faecd5 ;  /* 0xe4faecd500047882 */ /* 0x000fe20000000000 */
[----:B------:R-:W-:Y:S01]  /*a5c0*/  UMOV UR5, 0x3f1745cd ;  /* 0x3f1745cd00057882 */ /* 0x000fe20000000000 */
[----:B------:R-:W-:-:S05]  /*a5d0*/  DADD R66, R66, R66 ;  /* 0x0000000042427229 */ /* 0x000fca0000000042 */
[----:B------:R-:W-:Y:S01]  /*a5e0*/  DFMA R54, R60, R54, UR4 ;  /* 0x000000043c367e2b */ /* 0x000fe20008000036 */
[----:B------:R-:W-:Y:S01]  /*a5f0*/  UMOV UR4, 0x258a578b ;  /* 0x258a578b00047882 */ /* 0x000fe20000000000 */
[----:B------:R-:W-:Y:S01]  /*a600*/  UMOV UR5, 0x3f3c71c7 ;  /* 0x3f3c71c700057882 */ /* 0x000fe20000000000 */
[----:B------:R-:W-:-:S05]  /*a610*/  DFMA R20, R20, -R12, R66 ;  /* 0x8000000c1414722b */ /* 0x000fca0000000042 */
[----:B------:R-:W-:Y:S01]  /*a620*/  DFMA R54, R60, R54, UR4 ;  /* 0x000000043c367e2b */ /* 0x000fe20008000036 */
[----:B------:R-:W-:Y:S01]  /*a630*/  UMOV UR4, 0x9242b910 ;  /* 0x9242b91000047882 */ /* 0x000fe20000000000 */
[----:B------:R-:W-:Y:S01]  /*a640*/  UMOV UR5, 0x3f624924 ;  /* 0x3f62492400057882 */ /* 0x000fe20000000000 */
[----:B------:R-:W-:-:S05]  /*a650*/  DMUL R20, R64, R20 ;  /* 0x0000001440147228 */ /* 0x000fca0000000000 */
[----:B------:R-:W-:Y:S01]  /*a660*/  DFMA R54, R60, R54, UR4 ;  /* 0x000000043c367e2b */ /* 0x000fe20008000036 */
[----:B------:R-:W-:Y:S01]  /*a670*/  UMOV UR4, 0x99999dfb ;  /* 0x99999dfb00047882 */ /* 0x000fe20000000000 */
[----:B------:R-:W-:-:S06]  /*a680*/  UMOV UR5, 0x3f899999 ;  /* 0x3f89999900057882 */ /* 0x000fcc0000000000 */
[----:B------:R-:W-:Y:S01]  /*a690*/  DFMA R54, R60, R54, UR4 ;  /* 0x000000043c367e2b */ /* 0x000fe20008000036 */
[----:B------:R-:W-:Y:S01]  /*a6a0*/  UMOV UR4, 0x55555555 ;  /* 0x5555555500047882 */ /* 0x000fe20000000000 */
[----:B------:R-:W-:-:S06]  /*a6b0*/  UMOV UR5, 0x3fb55555 ;  /* 0x3fb5555500057882 */ /* 0x000fcc0000000000 */
[----:B------:R-:W-:-:S08]  /*a6c0*/  DFMA R66, R60, R54, UR4 ;  /* 0x000000043c427e2b */ /* 0x000fd00008000036 */
[----:B------:R-:W-:Y:S01]  /*a6d0*/  DADD R64, -R66, UR4 ;  /* 0x0000000442407e29 */ /* 0x000fe20008000100 */
[----:B------:R-:W-:Y:S01]  /*a6e0*/  UMOV UR4, 0xb9e7b0 ;  /* 0x00b9e7b000047882 */ /* 0x000fe20000000000 */
[----:B------:R-:W-:-:S06]  /*a6f0*/  UMOV UR5, 0x3c46a4cb ;  /* 0x3c46a4cb00057882 */ /* 0x000fcc0000000000 */
[----:B------:R-:W-:Y:S02]  /*a700*/  DFMA R64, R60, R54, R64 ;  /* 0x000000363c40722b */ /* 0x000fe40000000040 */
[----:B------:R-:W-:Y:S01]  /*a710*/  DFMA R54, R12, R12, -R76 ;  /* 0x0000000c0c36722b */ /* 0x000fe2000000084c */
[----:B------:R-:W-:Y:S01]  /*a720*/  IADD3 R61, PT, PT, R21, 0x100000, RZ ;  /* 0x00100000153d7810 */ /* 0x000fe20007ffe0ff */
[----:B------:R-:W-:-:S04]  /*a730*/  IMAD.MOV.U32 R60, RZ, RZ, R20 ;  /* 0x000000ffff3c7224 */ /* 0x000fc800078e0014 */
[----:B------:R-:W-:Y:S01]  /*a740*/  DADD R64, R64, -UR4 ;  /* 0x8000000440407e29 */ /* 0x000fe20008000000 */
[----:B------:R-:W-:Y:S01]  /*a750*/  UMOV UR4, 0x80000000 ;  /* 0x8000000000047882 */ /* 0x000fe20000000000 */
[C---:B------:R-:W-:Y:S01]  /*a760*/  DFMA R60, R12.reuse, R60, R54 ;  /* 0x0000003c0c3c722b */ /* 0x040fe20000000036 */
[----:B------:R-:W-:Y:S01]  /*a770*/  UMOV UR5, 0x43300000 ;  /* 0x4330000000057882 */ /* 0x000fe20000000000 */
[----:B------:R-:W-:-:S08]  /*a780*/  DFMA R54, R12, R76, -R78 ;  /* 0x0000004c0c36722b */ /* 0x000fd0000000084e */
[----:B------:R-:W-:Y:S02]  /*a790*/  DFMA R76, R20, R76, R54 ;  /* 0x0000004c144c722b */ /* 0x000fe40000000036 */
[----:B------:R-:W-:-:S06]  /*a7a0*/  DADD R54, R66, R64 ;  /* 0x0000000042367229 */ /* 0x000fcc0000000040 */
[----:B------:R-:W-:Y:S02]  /*a7b0*/  DFMA R60, R12, R60, R76 ;  /* 0x0000003c0c3c722b */ /* 0x000fe4000000004c */
[----:B------:R-:W-:-:S08]  /*a7c0*/  DADD R66, R66, -R54 ;  /* 0x0000000042427229 */ /* 0x000fd00000000836 */
[----:B------:R-:W-:Y:S02]  /*a7d0*/  DADD R66, R64, R66 ;  /* 0x0000000040427229 */ /* 0x000fe40000000042 */
[----:B------:R-:W-:-:S08]  /*a7e0*/  DMUL R64, R54, R78 ;  /* 0x0000004e36407228 */ /* 0x000fd00000000000 */
[----:B------:R-:W-:-:S08]  /*a7f0*/  DFMA R76, R54, R78, -R64 ;  /* 0x0000004e364c722b */ /* 0x000fd00000000840 */
[----:B------:R-:W-:-:S08]  /*a800*/  DFMA R60, R54, R60, R76 ;  /* 0x0000003c363c722b */ /* 0x000fd0000000004c */
[----:B------:R-:W-:-:S08]  /*a810*/  DFMA R60, R66, R78, R60 ;  /* 0x0000004e423c722b */ /* 0x000fd0000000003c */
[----:B------:R-:W-:-:S08]  /*a820*/  DADD R54, R64, R60 ;  /* 0x0000000040367229 */ /* 0x000fd0000000003c */
[--C-:B------:R-:W-:Y:S02]  /*a830*/  DADD R66, R12, R54.reuse ;  /* 0x000000000c427229 */ /* 0x100fe40000000036 */
[----:B------:R-:W-:-:S06]  /*a840*/  DADD R64, R64, -R54 ;  /* 0x0000000040407229 */ /* 0x000fcc0000000836 */
[----:B------:R-:W-:Y:S02]  /*a850*/  DADD R12, R12, -R66 ;  /* 0x000000000c0c7229 */ /* 0x000fe40000000842 */
[----:B------:R-:W-:-:S06]  /*a860*/  DADD R64, R60, R64 ;  /* 0x000000003c407229 */ /* 0x000fcc0000000040 */
[----:B------:R-:W-:-:S08]  /*a870*/  DADD R12, R54, R12 ;  /* 0x00000000360c7229 */ /* 0x000fd0000000000c */
[----:B------:R-:W-:-:S08]  /*a880*/  DADD R12, R64, R12 ;  /* 0x00000000400c7229 */ /* 0x000fd0000000000c */
[----:B------:R-:W-:Y:S01]  /*a890*/  DADD R12, R20, R12 ;  /* 0x00000000140c7229 */ /* 0x000fe2000000000c */
[----:B------:R-:W-:Y:S01]  /*a8a0*/  LOP3.LUT R20, R5, 0x80000000, RZ, 0x3c, !PT ;  /* 0x8000000005147812 */ /* 0x000fe200078e3cff */
[----:B------:R-:W-:-:S06]  /*a8b0*/  IMAD.MOV.U32 R21, RZ, RZ, 0x43300000 ;  /* 0x43300000ff157424 */ /* 0x000fcc00078e00ff */
[----:B------:R-:W-:Y:S01]  /*a8c0*/  DADD R54, R20, -UR4 ;  /* 0x8000000414367e29 */ /* 0x000fe20008000000 */
[----:B------:R-:W-:Y:S01]  /*a8d0*/  UMOV UR4, 0xfefa39ef ;  /* 0xfefa39ef00047882 */ /* 0x000fe20000000000 */
[----:B------:R-:W-:Y:S01]  /*a8e0*/  DADD R20, R66, R12 ;  /* 0x0000000042147229 */ /* 0x000fe2000000000c */
[----:B------:R-:W-:-:S07]  /*a8f0*/  UMOV UR5, 0x3fe62e42 ;  /* 0x3fe62e4200057882 */ /* 0x000fce0000000000 */
[--C-:B------:R-:W-:Y:S02]  /*a900*/  DFMA R60, R54, UR4, R20.reuse ;  /* 0x00000004363c7c2b */ /* 0x100fe40008000014 */
[----:B------:R-:W-:-:S06]  /*a910*/  DADD R66, R66, -R20 ;  /* 0x0000000042427229 */ /* 0x000fcc0000000814 */
[----:B------:R-:W-:Y:S02]  /*a920*/  DFMA R64, R54, -UR4, R60 ;  /* 0x8000000436407c2b */ /* 0x000fe4000800003c */
[----:B------:R-:W-:-:S06]  /*a930*/  DADD R66, R12, R66 ;  /* 0x000000000c427229 */ /* 0x000fcc0000000042 */
[----:B------:R-:W-:-:S08]  /*a940*/  DADD R64, -R20, R64 ;  /* 0x0000000014407229 */ /* 0x000fd00000000140 */
[----:B------:R-:W-:-:S08]  /*a950*/  DADD R64, R66, -R64 ;  /* 0x0000000042407229 */ /* 0x000fd00000000840 */
[----:B------:R-:W-:Y:S01]  /*a960*/  DFMA R64, R54, UR6, R64 ;  /* 0x0000000636407c2b */ /* 0x000fe20008000040 */
[----:B------:R-:W-:Y:S01]  /*a970*/  HFMA2 R55, -RZ, RZ, 1.9912109375, 0.00128841400146484375 ;  /* 0x3ff71547ff377431 */ /* 0x000fe200000001ff */
[----:B------:R-:W-:-:S06]  /*a980*/  MOV R54, 0x652b82fe ;  /* 0x652b82fe00367802 */ /* 0x000fcc0000000f00 */
[----:B------:R-:W-:-:S08]  /*a990*/  DADD R20, R60, R64 ;  /* 0x000000003c147229 */ /* 0x000fd00000000040 */
[----:B------:R-:W-:Y:S02]  /*a9a0*/  DADD R60, R60, -R20 ;  /* 0x000000003c3c7229 */ /* 0x000fe40000000814 */
[----:B------:R-:W-:-:S06]  /*a9b0*/  DMUL R12, R20, 3 ;  /* 0x40080000140c7828 */ /* 0x000fcc0000000000 */
[----:B------:R-:W-:Y:S02]  /*a9c0*/  DADD R60, R64, R60 ;  /* 0x00000000403c7229 */ /* 0x000fe4000000003c */
[----:B------:R-:W-:-:S08]  /*a9d0*/  DFMA R20, R20, 3, -R12 ;  /* 0x400800001414782b */ /* 0x000fd0000000080c */
[----:B------:R-:W-:-:S08]  /*a9e0*/  DFMA R60, R60, 3, R20 ;  /* 0x400800003c3c782b */ /* 0x000fd00000000014 */
[----:B------:R-:W-:-:S08]  /*a9f0*/  DADD R20, R12, R60 ;  /* 0x000000000c147229 */ /* 0x000fd0000000003c */
[----:B------:R-:W-:Y:S02]  /*aa00*/  DFMA R54, R20, R54, 6.75539944105574400000e+15 ;  /* 0x433800001436742b */ /* 0x000fe40000000036 */
[----:B------:R-:W-:Y:S01]  /*aa10*/  FSETP.GEU.AND P0, PT, |R21|, 4.1917929649353027344, PT ;  /* 0x4086232b1500780b */ /* 0x000fe20003f0e200 */
[----:B------:R-:W-:-:S05]  /*aa20*/  DADD R12, R12, -R20 ;  /* 0x000000000c0c7229 */ /* 0x000fca0000000814 */
[----:B------:R-:W-:-:S03]  /*aa30*/  DADD R64, R54, -6.75539944105574400000e+15 ;  /* 0xc338000036407429 */ /* 0x000fc60000000000 */
[----:B------:R-:W-:-:S05]  /*aa40*/  DADD R60, R60, R12 ;  /* 0x000000003c3c7229 */ /* 0x000fca000000000c */
[----:B------:R-:W-:Y:S01]  /*aa50*/  DFMA R66, R64, -UR4, R20 ;  /* 0x8000000440427c2b */ /* 0x000fe20008000014 */
[----:B------:R-:W-:Y:S01]  /*aa60*/  UMOV UR4, 0x3b39803f ;  /* 0x3b39803f00047882 */ /* 0x000fe20000000000 */
[----:B------:R-:W-:-:S06]  /*aa70*/  UMOV UR5, 0x3c7abc9e ;  /* 0x3c7abc9e00057882 */ /* 0x000fcc0000000000 */
[----:B------:R-:W-:Y:S01]  /*aa80*/  DFMA R66, R64, -UR4, R66 ;  /* 0x8000000440427c2b */ /* 0x000fe20008000042 */
[----:B------:R-:W-:Y:S01]  /*aa90*/  UMOV UR4, 0x69ce2bdf ;  /* 0x69ce2bdf00047882 */ /* 0x000fe20000000000 */
[----:B------:R-:W-:Y:S01]  /*aaa0*/  IMAD.MOV.U32 R64, RZ, RZ, -0x35dec16 ;  /* 0xfca213eaff407424 */ /* 0x000fe200078e00ff */
[----:B------:R-:W-:Y:S01]  /*aab0*/  MOV R65, 0x3e928af3 ;  /* 0x3e928af300417802 */ /* 0x000fe20000000f00 */
[----:B------:R-:W-:-:S05]  /*aac0*/  UMOV UR5, 0x3e5ade15 ;  /* 0x3e5ade1500057882 */ /* 0x000fca0000000000 */
[----:B------:R-:W-:Y:S01]  /*aad0*/  DFMA R64, R66, UR4, R64 ;  /* 0x0000000442407c2b */ /* 0x000fe20008000040 */
[----:B------:R-:W-:Y:S01]  /*aae0*/  UMOV UR4, 0x62401315 ;  /* 0x6240131500047882 */ /* 0x000fe20000000000 */
[----:B------:R-:W-:-:S06]  /*aaf0*/  UMOV UR5, 0x3ec71dee ;  /* 0x3ec71dee00057882 */ /* 0x000fcc0000000000 */
[----:B------:R-:W-:Y:S01]  /*ab00*/  DFMA R64, R66, R64, UR4 ;  /* 0x0000000442407e2b */ /* 0x000fe20008000040 */
        /* <DEDUP_REMOVED lines=20> */
[----:B------:R-:W-:-:S08]  /*ac50*/  DFMA R64, R66, R64, UR4 ;  /* 0x0000000442407e2b */ /* 0x000fd00008000040 */
[----:B------:R-:W-:-:S08]  /*ac60*/  DFMA R64, R66, R64, 1 ;  /* 0x3ff000004240742b */ /* 0x000fd00000000040 */
[----:B------:R-:W-:-:S10]  /*ac70*/  DFMA R64, R66, R64, 1 ;  /* 0x3ff000004240742b */ /* 0x000fd40000000040 */
[----:B------:R-:W-:Y:S01]  /*ac80*/  LEA R13, R54, R65, 0x14 ;  /* 0x00000041360d7211 */ /* 0x000fe200078ea0ff */
[----:B------:R-:W-:Y:S01]  /*ac90*/  IMAD.MOV.U32 R12, RZ, RZ, R64 ;  /* 0x000000ffff0c7224 */ /* 0x000fe200078e0040 */
[----:B------:R-:W-:Y:S06]  /*aca0*/  @!P0 BRA `(.L_x_200) ;  /* 0x0000000000348947 */ /* 0x000fec0003800000 */
[----:B------:R-:W-:Y:S01]  /*acb0*/  FSETP.GEU.AND P1, PT, |R21|, 4.2275390625, PT ;  /* 0x408748001500780b */ /* 0x000fe20003f2e200 */
[C---:B------:R-:W-:Y:S02]  /*acc0*/  DADD R12, R20.reuse, +INF ;  /* 0x7ff00000140c7429 */ /* 0x040fe40000000000 */
[----:B------:R-:W-:-:S08]  /*acd0*/  DSETP.GEU.AND P0, PT, R20, RZ, PT ;  /* 0x000000ff1400722a */ /* 0x000fd00003f0e000 */
[----:B------:R-:W-:Y:S02]  /*ace0*/  FSEL R12, R12, RZ, P0 ;  /* 0x000000ff0c0c7208 */ /* 0x000fe40000000000 */
[----:B------:R-:W-:Y:S01]  /*acf0*/  @!P1 LEA.HI R3, R54, R54, RZ, 0x1 ;  /* 0x0000003636039211 */ /* 0x000fe200078f08ff */
[----:B------:R-:W-:Y:S01]  /*ad00*/  @!P1 IMAD.MOV.U32 R20, RZ, RZ, R64 ;  /* 0x000000ffff149224 */ /* 0x000fe200078e0040 */
[----:B------:R-:W-:Y:S02]  /*ad10*/  FSEL R13, R13, RZ, P0 ;  /* 0x000000ff0d0d7208 */ /* 0x000fe40000000000 */
[----:B------:R-:W-:-:S04]  /*ad20*/  @!P1 SHF.R.S32.HI R3, RZ, 0x1, R3 ;  /* 0x00000001ff039819 */ /* 0x000fc80000011403 */
[----:B------:R-:W-:Y:S02]  /*ad30*/  @!P1 IADD3 R54, PT, PT, R54, -R3, RZ ;  /* 0x8000000336369210 */ /* 0x000fe40007ffe0ff */
[----:B------:R-:W-:Y:S02]  /*ad40*/  @!P1 LEA R21, R3, R65, 0x14 ;  /* 0x0000004103159211 */ /* 0x000fe400078ea0ff */
[----:B------:R-:W-:Y:S02]  /*ad50*/  @!P1 LEA R55, R54, 0x3ff00000, 0x14 ;  /* 0x3ff0000036379811 */ /* 0x000fe400078ea0ff */
[----:B------:R-:W-:-:S06]  /*ad60*/  @!P1 MOV R54, RZ ;  /* 0x000000ff00369202 */ /* 0x000fcc0000000f00 */
[----:B------:R-:W-:-:S11]  /*ad70*/  @!P1 DMUL R12, R20, R54 ;  /* 0x00000036140c9228 */ /* 0x000fd60000000000 */
.L_x_200:
[----:B------:R-:W-:Y:S01]  /*ad80*/  DFMA R20, R60, R12, R12 ;  /* 0x0000000c3c14722b */ /* 0x000fe2000000000c */
[----:B------:R-:W-:Y:S01]  /*ad90*/  MOV R15, 0x0 ;  /* 0x00000000000f7802 */ /* 0x000fe20000000f00 */
[----:B------:R-:W-:-:S08]  /*ada0*/  DSETP.NEU.AND P0, PT, |R12|, +INF , PT ;  /* 0x7ff000000c00742a */ /* 0x000fd00003f0d200 */
[----:B------:R-:W-:Y:S02]  /*adb0*/  FSEL R67, R12, R20, !P0 ;  /* 0x000000140c437208 */ /* 0x000fe40004000000 */
[----:B------:R-:W-:Y:S01]  /*adc0*/  FSEL R56, R13, R21, !P0 ;  /* 0x000000150d387208 */ /* 0x000fe20004000000 */
[----:B------:R-:W-:Y:S06]  /*add0*/  RET.REL.NODEC R14 `(_Z6evolvePfS_S_S_S_iiiffff) ;  /* 0xffffff500e887950 */ /* 0x000fec0003c3ffff */
.L_x_201:
[----:B------:R-:W-:-:S00]  /*ade0*/  BRA `(.L_x_201) ;  /* 0xfffffffc00fc7947 */ /* 0x000fc0000383ffff */
[----:B------:R-:W-:-:S00]  /*adf0*/  NOP ;  /* 0x0000000000007918 */ /* 0x000fc00000000000 */
        /* <DEDUP_REMOVED lines=8> */
.L_x_206:


//--------------------- .nv.shared.reserved.0     --------------------------
	.section	.nv.shared.reserved.0,"aw",@nobits
	.weak		__nv_reservedSMEM_offset_0_alias
	.size		__nv_reservedSMEM_offset_0_alias, 0, 64
	.other		__nv_reservedSMEM_offset_0_alias,@"STO_CUDA_RESERVED_SHARED STV_DEFAULT"
__nv_reservedSMEM_offset_0_alias:
	.zero		0
	.zero		64


//--------------------- .nv.constant0._Z6evolvePfS_S_S_S_iiiffff --------------------------
	.section	.nv.constant0._Z6evolvePfS_S_S_S_iiiffff,"a",@progbits
	.sectionflags	@""
	.align	4
.nv.constant0._Z6evolvePfS_S_S_S_iiiffff:
	.zero		964


//--------------------- SYMBOLS --------------------------

	.type		.nv.reservedSmem.offset0,@object
	.size		.nv.reservedSmem.offset0,0x4
	.type		malloc,@function
	.type		free,@function
